// auto-generated by cutlass_sweep.gemm — config: {"arch": "sm_90", "cluster_m": 1, "cluster_n": 1, "dtype": "fp16", "stages": 5, "tile_k": 32, "tile_m": 256, "tile_n": 256}
#include "cutlass/cutlass.h"
#include "cutlass/gemm/collective/collective_builder.hpp"
#include "cutlass/gemm/device/gemm_universal_adapter.h"
#include "cutlass/gemm/kernel/gemm_universal.hpp"
#include "cutlass/epilogue/collective/collective_builder.hpp"

using ElemA = cutlass::half_t;
using ElemB = cutlass::half_t;
using ElemCD = cutlass::half_t;
using Acc  = float;
using TileShape    = cute::Shape<cute::_256, cute::_256, cute::_32>;
using ClusterShape = cute::Shape<cute::_1, cute::_1, cute::_1>;

using CollectiveEpilogue = typename cutlass::epilogue::collective::CollectiveBuilder<
    cutlass::arch::Sm90, cutlass::arch::OpClassTensorOp,
    TileShape, ClusterShape,
    cutlass::epilogue::collective::EpilogueTileAuto,
    Acc, Acc,
    ElemCD, cutlass::layout::RowMajor, 128 / cutlass::sizeof_bits<ElemCD>::value,
    ElemCD, cutlass::layout::RowMajor, 128 / cutlass::sizeof_bits<ElemCD>::value,
    cutlass::epilogue::collective::EpilogueScheduleAuto
  >::CollectiveOp;

using CollectiveMainloop = typename cutlass::gemm::collective::CollectiveBuilder<
    cutlass::arch::Sm90, cutlass::arch::OpClassTensorOp,
    ElemA, cutlass::layout::RowMajor, 128 / cutlass::sizeof_bits<ElemA>::value,
    ElemB, cutlass::layout::ColumnMajor, 128 / cutlass::sizeof_bits<ElemB>::value,
    Acc,
    TileShape, ClusterShape,
    cutlass::gemm::collective::StageCount<5>,
    cutlass::gemm::collective::KernelScheduleAuto
  >::CollectiveOp;

using GemmKernel = cutlass::gemm::kernel::GemmUniversal<
    cute::Shape<int,int,int,int>,
    CollectiveMainloop,
    CollectiveEpilogue
>;
using Gemm = cutlass::gemm::device::GemmUniversalAdapter<GemmKernel>;

// Force the device kernel symbol into the cubin without needing a host main.
auto* _anchor = &cutlass::device_kernel<GemmKernel>;


// ===== COMPILED SASS (sm_90a) =====

	.target	sm_90a

	.elftype	@"ET_EXEC"


//--------------------- .note.nv.tkinfo           --------------------------
	.section	.note.nv.tkinfo,"",@"SHT_NOTE"
	.sectionflags	@"SHF_NOTE_NV_TKINFO"
	.tkinfo
        /*0018*/ 	.word	0x00000002
        /*0030*/ 	.string	""
        /*0030*/ 	.string	"ptxas"
        /*0030*/ 	.string	"Cuda compilation tools, release 13.0, V13.0.88"
        /*0030*/ 	.string	"Build cuda_13.0.r13.0/compiler.36424714_0"
        /*0030*/ 	.string	"-arch sm_90a -m 64 "



//--------------------- .note.nv.cuinfo           --------------------------
	.section	.note.nv.cuinfo,"",@"SHT_NOTE"
	.sectionflags	@"SHF_NOTE_NV_CUINFO"
        /*0018*/ 	.short	0x0002
        /*001a*/ 	.short	0x005a
        /*001c*/ 	.short	0x0082
	.zero		2


//--------------------- .nv.info                  --------------------------
	.section	.nv.info,"",@"SHT_CUDA_INFO"
	.align	4


	//----- nvinfo : EIATTR_REGCOUNT
	.align		4
        /*0000*/ 	.byte	0x04, 0x2f
        /*0002*/ 	.short	(.L_15 - .L_14)
	.align		4
.L_14:
        /*0004*/ 	.word	index@(_ZN7cutlass13device_kernelINS_4gemm6kernel13GemmUniversalIN4cute5tupleIJiiiiEEENS1_10collective13CollectiveMmaINS1_34MainloopSm90TmaGmmaWarpSpecializedILi5ENS5_IJNS4_1CILi1EEESB_SB_EEENS1_35KernelTmaWarpSpecializedCooperativeEEENS5_IJNSA_ILi256EEESF_NSA_ILi32EEEEEENS_6half_tENS5_IJlSB_lEEESI_SJ_NS4_8TiledMMAINS4_8MMA_AtomIJNS4_4SM904GMMA26MMA_64x256x16_F32F16F16_SSILNSN_5MajorE0ELSP_0ELNSN_7ScaleInE1ELSQ_1EEEEEENS4_6LayoutINS5_IJNSA_ILi2EEESB_SB_EEENS5_IJSB_NSA_ILi0EEESW_EEEEENS5_IJNS4_10UnderscoreESZ_SZ_EEEEENS4_13SM90_TMA_LOADENS4_14ComposedLayoutINS4_7SwizzleILi2ELi4ELi3EEENS4_18smem_ptr_flag_bitsILi16EEENST_INS5_IJNSA_ILi8EEESG_EEENS5_IJSG_SB_EEEEEEEvNS4_8identityES12_S1C_vS1D_EENS_8epilogue10collective6detail29Sm90TmaWarpSpecializedAdapterINS1G_15DefaultEpilogueISI_SJ_SJ_NS1F_6thread17LinearCombinationISI_Li1EffLNS1K_9ScaleType4KindE0ELNS_15FloatRoundStyleE2ESI_EENS1_15EpilogueDefaultEEEEEvvEEEEvNT_6ParamsE)
        /*0008*/ 	.word	0x000000a8


	//----- nvinfo : EIATTR_FRAME_SIZE
	.align		4
.L_15:
        /*000c*/ 	.byte	0x04, 0x11
        /*000e*/ 	.short	(.L_17 - .L_16)
	.align		4
.L_16:
        /*0010*/ 	.word	index@(_ZN7cutlass13device_kernelINS_4gemm6kernel13GemmUniversalIN4cute5tupleIJiiiiEEENS1_10collective13CollectiveMmaINS1_34MainloopSm90TmaGmmaWarpSpecializedILi5ENS5_IJNS4_1CILi1EEESB_SB_EEENS1_35KernelTmaWarpSpecializedCooperativeEEENS5_IJNSA_ILi256EEESF_NSA_ILi32EEEEEENS_6half_tENS5_IJlSB_lEEESI_SJ_NS4_8TiledMMAINS4_8MMA_AtomIJNS4_4SM904GMMA26MMA_64x256x16_F32F16F16_SSILNSN_5MajorE0ELSP_0ELNSN_7ScaleInE1ELSQ_1EEEEEENS4_6LayoutINS5_IJNSA_ILi2EEESB_SB_EEENS5_IJSB_NSA_ILi0EEESW_EEEEENS5_IJNS4_10UnderscoreESZ_SZ_EEEEENS4_13SM90_TMA_LOADENS4_14ComposedLayoutINS4_7SwizzleILi2ELi4ELi3EEENS4_18smem_ptr_flag_bitsILi16EEENST_INS5_IJNSA_ILi8EEESG_EEENS5_IJSG_SB_EEEEEEEvNS4_8identityES12_S1C_vS1D_EENS_8epilogue10collective6detail29Sm90TmaWarpSpecializedAdapterINS1G_15DefaultEpilogueISI_SJ_SJ_NS1F_6thread17LinearCombinationISI_Li1EffLNS1K_9ScaleType4KindE0ELNS_15FloatRoundStyleE2ESI_EENS1_15EpilogueDefaultEEEEEvvEEEEvNT_6ParamsE)
        /*0014*/ 	.word	0x000004c0


	//----- nvinfo : EIATTR_MIN_STACK_SIZE
	.align		4
.L_17:
        /*0018*/ 	.byte	0x04, 0x12
        /*001a*/ 	.short	(.L_19 - .L_18)
	.align		4
.L_18:
        /*001c*/ 	.word	index@(_ZN7cutlass13device_kernelINS_4gemm6kernel13GemmUniversalIN4cute5tupleIJiiiiEEENS1_10collective13CollectiveMmaINS1_34MainloopSm90TmaGmmaWarpSpecializedILi5ENS5_IJNS4_1CILi1EEESB_SB_EEENS1_35KernelTmaWarpSpecializedCooperativeEEENS5_IJNSA_ILi256EEESF_NSA_ILi32EEEEEENS_6half_tENS5_IJlSB_lEEESI_SJ_NS4_8TiledMMAINS4_8MMA_AtomIJNS4_4SM904GMMA26MMA_64x256x16_F32F16F16_SSILNSN_5MajorE0ELSP_0ELNSN_7ScaleInE1ELSQ_1EEEEEENS4_6LayoutINS5_IJNSA_ILi2EEESB_SB_EEENS5_IJSB_NSA_ILi0EEESW_EEEEENS5_IJNS4_10UnderscoreESZ_SZ_EEEEENS4_13SM90_TMA_LOADENS4_14ComposedLayoutINS4_7SwizzleILi2ELi4ELi3EEENS4_18smem_ptr_flag_bitsILi16EEENST_INS5_IJNSA_ILi8EEESG_EEENS5_IJSG_SB_EEEEEEEvNS4_8identityES12_S1C_vS1D_EENS_8epilogue10collective6detail29Sm90TmaWarpSpecializedAdapterINS1G_15DefaultEpilogueISI_SJ_SJ_NS1F_6thread17LinearCombinationISI_Li1EffLNS1K_9ScaleType4KindE0ELNS_15FloatRoundStyleE2ESI_EENS1_15EpilogueDefaultEEEEEvvEEEEvNT_6ParamsE)
        /*0020*/ 	.word	0x000004c0
.L_19:


//--------------------- .nv.compat                --------------------------
	.section	.nv.compat,"",@"SHT_CUDA_COMPAT_INFO"
	.align	4
        /*0000*/ 	.byte	0x02, 0x09, 0x01, 0x00, 0x02, 0x02, 0x04, 0x00, 0x02, 0x05, 0x05, 0x00, 0x03, 0x07, 0x01, 0x01
        /*0010*/ 	.byte	0x02, 0x03, 0x01, 0x00, 0x02, 0x06, 0x01, 0x00, 0x04, 0x0b, 0x08, 0x00, 0x00, 0x00, 0x00, 0x00
        /*0020*/ 	.byte	0x00, 0x00, 0x00, 0x00


//--------------------- .nv.info._ZN7cutlass13device_kernelINS_4gemm6kernel13GemmUniversalIN4cute5tupleIJiiiiEEENS1_10collective13CollectiveMmaINS1_34MainloopSm90TmaGmmaWarpSpecializedILi5ENS5_IJNS4_1CILi1EEESB_SB_EEENS1_35KernelTmaWarpSpecializedCooperativeEEENS5_IJNSA_ILi256EEESF_NSA_ILi32EEEEEENS_6half_tENS5_IJlSB_lEEESI_SJ_NS4_8TiledMMAINS4_8MMA_AtomIJNS4_4SM904GMMA26MMA_64x256x16_F32F16F16_SSILNSN_5MajorE0ELSP_0ELNSN_7ScaleInE1ELSQ_1EEEEEENS4_6LayoutINS5_IJNSA_ILi2EEESB_SB_EEENS5_IJSB_NSA_ILi0EEESW_EEEEENS5_IJNS4_10UnderscoreESZ_SZ_EEEEENS4_13SM90_TMA_LOADENS4_14ComposedLayoutINS4_7SwizzleILi2ELi4ELi3EEENS4_18smem_ptr_flag_bitsILi16EEENST_INS5_IJNSA_ILi8EEESG_EEENS5_IJSG_SB_EEEEEEEvNS4_8identityES12_S1C_vS1D_EENS_8epilogue10collective6detail29Sm90TmaWarpSpecializedAdapterINS1G_15DefaultEpilogueISI_SJ_SJ_NS1F_6thread17LinearCombinationISI_Li1EffLNS1K_9ScaleType4KindE0ELNS_15FloatRoundStyleE2ESI_EENS1_15EpilogueDefaultEEEEEvvEEEEvNT_6ParamsE --------------------------
	.section	.nv.info._ZN7cutlass13device_kernelINS_4gemm6kernel13GemmUniversalIN4cute5tupleIJiiiiEEENS1_10collective13CollectiveMmaINS1_34MainloopSm90TmaGmmaWarpSpecializedILi5ENS5_IJNS4_1CILi1EEESB_SB_EEENS1_35KernelTmaWarpSpecializedCooperativeEEENS5_IJNSA_ILi256EEESF_NSA_ILi32EEEEEENS_6half_tENS5_IJlSB_lEEESI_SJ_NS4_8TiledMMAINS4_8MMA_AtomIJNS4_4SM904GMMA26MMA_64x256x16_F32F16F16_SSILNSN_5MajorE0ELSP_0ELNSN_7ScaleInE1ELSQ_1EEEEEENS4_6LayoutINS5_IJNSA_ILi2EEESB_SB_EEENS5_IJSB_NSA_ILi0EEESW_EEEEENS5_IJNS4_10UnderscoreESZ_SZ_EEEEENS4_13SM90_TMA_LOADENS4_14ComposedLayoutINS4_7SwizzleILi2ELi4ELi3EEENS4_18smem_ptr_flag_bitsILi16EEENST_INS5_IJNSA_ILi8EEESG_EEENS5_IJSG_SB_EEEEEEEvNS4_8identityES12_S1C_vS1D_EENS_8epilogue10collective6detail29Sm90TmaWarpSpecializedAdapterINS1G_15DefaultEpilogueISI_SJ_SJ_NS1F_6thread17LinearCombinationISI_Li1EffLNS1K_9ScaleType4KindE0ELNS_15FloatRoundStyleE2ESI_EENS1_15EpilogueDefaultEEEEEvvEEEEvNT_6ParamsE,"",@"SHT_CUDA_INFO"
	.sectionflags	@""
	.align	4


	//----- nvinfo : EIATTR_CUDA_API_VERSION
	.align		4
        /*0000*/ 	.byte	0x04, 0x37
        /*0002*/ 	.short	(.L_21 - .L_20)
.L_20:
        /*0004*/ 	.word	0x00000082


	//----- nvinfo : EIATTR_KPARAM_INFO
	.align		4
.L_21:
        /*0008*/ 	.byte	0x04, 0x17
        /*000a*/ 	.short	(.L_23 - .L_22)
.L_22:
        /*000c*/ 	.word	0x00000000
        /*0010*/ 	.short	0x0000
        /*0012*/ 	.short	0x0070
        /*0014*/ 	.byte	0x00, 0xf0, 0x01, 0x10


	//----- nvinfo : EIATTR_SPARSE_MMA_MASK
	.align		4
.L_23:
        /*0018*/ 	.byte	0x03, 0x50
        /*001a*/ 	.short	0x0000


	//----- nvinfo : EIATTR_MAXREG_COUNT
	.align		4
        /*001c*/ 	.byte	0x03, 0x1b
        /*001e*/ 	.short	0x00a8


	//----- nvinfo : EIATTR_NUM_BARRIERS
	.align		4
        /*0020*/ 	.byte	0x02, 0x4c
        /*0022*/ 	.byte	0x01
	.zero		1


	//----- nvinfo : EIATTR_EXTERNS
	.align		4
        /*0024*/ 	.byte	0x04, 0x0f
        /*0026*/ 	.short	(.L_25 - .L_24)


	//   ....[0]....
	.align		4
.L_24:
        /*0028*/ 	.word	index@(__assertfail)


	//----- nvinfo : EIATTR_ANNOTATIONS
	.align		4
.L_25:
        /*002c*/ 	.byte	0x04, 0x55
        /*002e*/ 	.short	(.L_27 - .L_26)


	//   ....[0]....
.L_26:
        /*0030*/ 	.word	0x00000001
        /*0034*/ 	.byte	0xb0, 0x06, 0x00, 0x00, 0x01, 0x00, 0x00, 0x00, 0xd0, 0x06, 0x00, 0x00, 0x01, 0x00, 0x00, 0x00
        /* <DEDUP_REMOVED lines=377> */
        /*17d4*/ 	.byte	0x30, 0x6d, 0x01, 0x00


	//----- nvinfo : EIATTR_MERCURY_ISA_VERSION
	.align		4
.L_27:
        /*17d8*/ 	.byte	0x03, 0x5f
        /*17da*/ 	.short	0x0101


	//----- nvinfo : EIATTR_INT_WARP_WIDE_INSTR_OFFSETS
	.align		4
        /*17dc*/ 	.byte	0x04, 0x31
        /*17de*/ 	.short	(.L_29 - .L_28)


	//   ....[0]....
.L_28:
        /*17e0*/ 	.word	0x00000520


	//   ....[1]....
        /*17e4*/ 	.word	0x00000530


	//   ....[2]....
        /*17e8*/ 	.word	0x000005c0


	//----- nvinfo : EIATTR_COOP_GROUP_MASK_REGIDS
	.align		4
.L_29:
        /*17ec*/ 	.byte	0x04, 0x29
        /*17ee*/ 	.short	(.L_31 - .L_30)


	//   ....[0]....
.L_30:
        /*17f0*/ 	.word	0xffffffff


	//   ....[1]....
        /*17f4*/ 	.word	0xffffffff


	//   ....[2]....
        /*17f8*/ 	.word	0xffffffff


	//   ....[3]....
        /*17fc*/ 	.word	0xffffffff


	//   ....[4]....
        /*1800*/ 	.word	0xffffffff


	//----- nvinfo : EIATTR_COOP_GROUP_INSTR_OFFSETS
	.align		4
.L_31:
        /*1804*/ 	.byte	0x04, 0x28
        /*1806*/ 	.short	(.L_33 - .L_32)


	//   ....[0]....
.L_32:
        /*1808*/ 	.word	0x00000070


	//   ....[1]....
        /*180c*/ 	.word	0x00000080


	//   ....[2]....
        /*1810*/ 	.word	0x000001a0


	//   ....[3]....
        /*1814*/ 	.word	0x000003d0


	//   ....[4]....
        /*1818*/ 	.word	0x00001190


	//----- nvinfo : EIATTR_REG_RECONFIG
	.align		4
.L_33:
        /*181c*/ 	.byte	0x01, 0x54
	.zero		2


	//----- nvinfo : EIATTR_SYSCALL_OFFSETS
	.align		4
        /*1820*/ 	.byte	0x04, 0x46
        /*1822*/ 	.short	(.L_35 - .L_34)


	//   ....[0]....
.L_34:
        /*1824*/ 	.word	0x00001340


	//----- nvinfo : EIATTR_MBARRIER_INSTR_OFFSETS
	.align		4
.L_35:
        /*1828*/ 	.byte	0x04, 0x39
        /*182a*/ 	.short	(.L_37 - .L_36)


	//   ....[0]....
.L_36:
        /*182c*/ 	.word	0x00000320
        /*1830*/ 	.word	0x000000ff
        /*1834*/ 	.word	0x00000000
        /*1838*/ 	.short	0x0100
        /*183a*/ 	.byte	0x08
	.zero		1


	//   ....[1]....
        /*183c*/ 	.word	0x00000330
        /*1840*/ 	.word	0x000000ff
        /*1844*/ 	.word	0x00000028
        /*1848*/ 	.short	0x0100
        /*184a*/ 	.byte	0x08
	.zero		1


	//   ....[2]....
        /*184c*/ 	.word	0x00000340
        /*1850*/ 	.word	0x000000ff
        /*1854*/ 	.word	0x00000008
        /*1858*/ 	.short	0x0100
        /*185a*/ 	.byte	0x08
	.zero		1


	//   ....[3]....
        /*185c*/ 	.word	0x00000350
        /*1860*/ 	.word	0x000000ff
        /*1864*/ 	.word	0x00000030
        /*1868*/ 	.short	0x0100
        /*186a*/ 	.byte	0x08
	.zero		1


	//   ....[4]....
        /*186c*/ 	.word	0x00000360
        /*1870*/ 	.word	0x000000ff
        /*1874*/ 	.word	0x00000010
        /*1878*/ 	.short	0x0100
        /*187a*/ 	.byte	0x08
	.zero		1


	//   ....[5]....
        /*187c*/ 	.word	0x00000370
        /*1880*/ 	.word	0x000000ff
        /*1884*/ 	.word	0x00000038
        /*1888*/ 	.short	0x0100
        /*188a*/ 	.byte	0x08
	.zero		1


	//   ....[6]....
        /*188c*/ 	.word	0x00000380
        /*1890*/ 	.word	0x000000ff
        /*1894*/ 	.word	0x00000018
        /*1898*/ 	.short	0x0100
        /*189a*/ 	.byte	0x08
	.zero		1


	//   ....[7]....
        /*189c*/ 	.word	0x00000390
        /*18a0*/ 	.word	0x000000ff
        /*18a4*/ 	.word	0x00000040
        /*18a8*/ 	.short	0x0100
        /*18aa*/ 	.byte	0x08
	.zero		1


	//   ....[8]....
        /*18ac*/ 	.word	0x000003a0
        /*18b0*/ 	.word	0x000000ff
        /*18b4*/ 	.word	0x00000020
        /*18b8*/ 	.short	0x0100
        /*18ba*/ 	.byte	0x08
	.zero		1


	//   ....[9]....
        /*18bc*/ 	.word	0x000003b0
        /*18c0*/ 	.word	0x000000ff
        /*18c4*/ 	.word	0x00000048
        /*18c8*/ 	.short	0x0100
        /*18ca*/ 	.byte	0x08
	.zero		1


	//   ....[10]....
        /*18cc*/ 	.word	0x00000640
        /*18d0*/ 	.word	0x000000ff
        /*18d4*/ 	.word	0x00000060
        /*18d8*/ 	.short	0x0100
        /*18da*/ 	.byte	0x10
	.zero		1


	//   ....[11]....
        /*18dc*/ 	.word	0x000006e0
        /*18e0*/ 	.word	0x000000ff
        /*18e4*/ 	.word	0x00000068
        /*18e8*/ 	.short	0x0100
        /*18ea*/ 	.byte	0x10
	.zero		1


	//   ....[12]....
        /*18ec*/ 	.word	0x000013e0
        /*18f0*/ 	.word	0x00000003
        /*18f4*/ 	.word	0x00000000
        /*18f8*/ 	.short	0x010a
        /*18fa*/ 	.byte	0x3f
	.zero		1


	//   ....[13]....
        /*18fc*/ 	.word	0x00001420
        /*1900*/ 	.word	0x00000003
        /*1904*/ 	.word	0x00000000
        /*1908*/ 	.short	0x010a
        /*190a*/ 	.byte	0x3f
	.zero		1


	//   ....[14]....
        /*190c*/ 	.word	0x000029c0
        /*1910*/ 	.word	0x000000ff
        /*1914*/ 	.word	0x00000000
        /*1918*/ 	.short	0x010a
        /*191a*/ 	.byte	0x04
	.zero		1


	//   ....[15]....
        /*191c*/ 	.word	0x00002a00
        /*1920*/ 	.word	0x000000ff
        /*1924*/ 	.word	0x00000000
        /*1928*/ 	.short	0x010a
        /*192a*/ 	.byte	0x04
	.zero		1


	//   ....[16]....
        /*192c*/ 	.word	0x00004a40
        /*1930*/ 	.word	0x000000ff
        /*1934*/ 	.word	0x00000000
        /*1938*/ 	.short	0x0101
        /*193a*/ 	.byte	0x04
	.zero		1


	//   ....[17]....
        /*193c*/ 	.word	0x00004c50
        /*1940*/ 	.word	0x000000ff
        /*1944*/ 	.word	0x00000000
        /*1948*/ 	.short	0x0101
        /*194a*/ 	.byte	0x06
	.zero		1


	//   ....[18]....
        /*194c*/ 	.word	0x000168e0
        /*1950*/ 	.word	0x0000000a
        /*1954*/ 	.word	0x00000028
        /*1958*/ 	.short	0x010a
        /*195a*/ 	.byte	0x3f
	.zero		1


	//   ....[19]....
        /*195c*/ 	.word	0x00016c30
        /*1960*/ 	.word	0x00000002
        /*1964*/ 	.word	0x00000068
        /*1968*/ 	.short	0x0101
        /*196a*/ 	.byte	0x3f
	.zero		1


	//   ....[20]....
        /*196c*/ 	.word	0x00017430
        /*1970*/ 	.word	0x00000005
        /*1974*/ 	.word	0x00000000
        /*1978*/ 	.short	0x010a
        /*197a*/ 	.byte	0x3f
	.zero		1


	//   ....[21]....
        /*197c*/ 	.word	0x000174c0
        /*1980*/ 	.word	0x00000007
        /*1984*/ 	.word	0x00000000
        /*1988*/ 	.short	0x010a
        /*198a*/ 	.byte	0x3f
	.zero		1


	//   ....[22]....
        /*198c*/ 	.word	0x00017550
        /*1990*/ 	.word	0x00000007
        /*1994*/ 	.word	0x00000000
        /*1998*/ 	.short	0x010a
        /*199a*/ 	.byte	0x3f
	.zero		1


	//   ....[23]....
        /*199c*/ 	.word	0x000175e0
        /*19a0*/ 	.word	0x00000007
        /*19a4*/ 	.word	0x00000000
        /*19a8*/ 	.short	0x010a
        /*19aa*/ 	.byte	0x3f
	.zero		1


	//   ....[24]....
        /*19ac*/ 	.word	0x00017670
        /*19b0*/ 	.word	0x00000003
        /*19b4*/ 	.word	0x00000000
        /*19b8*/ 	.short	0x010a
        /*19ba*/ 	.byte	0x3f
	.zero		1


	//   ....[25]....
        /*19bc*/ 	.word	0x000176d0
        /*19c0*/ 	.word	0x00000003
        /*19c4*/ 	.word	0x00000000
        /*19c8*/ 	.short	0x010a
        /*19ca*/ 	.byte	0x3f
	.zero		1


	//   ....[26]....
        /*19cc*/ 	.word	0x00017730
        /*19d0*/ 	.word	0x00000005
        /*19d4*/ 	.word	0x00000000
        /*19d8*/ 	.short	0x010a
        /*19da*/ 	.byte	0x3f
	.zero		1


	//   ....[27]....
        /*19dc*/ 	.word	0x00017800
        /*19e0*/ 	.word	0x0000000a
        /*19e4*/ 	.word	0x00000028
        /*19e8*/ 	.short	0x010a
        /*19ea*/ 	.byte	0x3f
	.zero		1


	//   ....[28]....
        /*19ec*/ 	.word	0x000178d0
        /*19f0*/ 	.word	0x00000005
        /*19f4*/ 	.word	0x00000000
        /*19f8*/ 	.short	0x010a
        /*19fa*/ 	.byte	0x3f
	.zero		1


	//   ....[29]....
        /*19fc*/ 	.word	0x00017920
        /*1a00*/ 	.word	0x00000007
        /*1a04*/ 	.word	0x00000000
        /*1a08*/ 	.short	0x010a
        /*1a0a*/ 	.byte	0x3f
	.zero		1


	//   ....[30]....
        /*1a0c*/ 	.word	0x00017970
        /*1a10*/ 	.word	0x00000007
        /*1a14*/ 	.word	0x00000000
        /*1a18*/ 	.short	0x010a
        /*1a1a*/ 	.byte	0x3f
	.zero		1


	//   ....[31]....
        /*1a1c*/ 	.word	0x000179c0
        /*1a20*/ 	.word	0x00000007
        /*1a24*/ 	.word	0x00000000
        /*1a28*/ 	.short	0x010a
        /*1a2a*/ 	.byte	0x3f
	.zero		1


	//----- nvinfo : EIATTR_NUM_MBARRIERS
	.align		4
.L_37:
        /*1a2c*/ 	.byte	0x03, 0x38
        /*1a2e*/ 	.short	0x000c


	//----- nvinfo : EIATTR_EXIT_INSTR_OFFSETS
	.align		4
        /*1a30*/ 	.byte	0x04, 0x1c
        /*1a32*/ 	.short	(.L_39 - .L_38)


	//   ....[0]....
.L_38:
        /*1a34*/ 	.word	0x00000740


	//   ....[1]....
        /*1a38*/ 	.word	0x000010b0


	//   ....[2]....
        /*1a3c*/ 	.word	0x00015e60


	//   ....[3]....
        /*1a40*/ 	.word	0x00016570


	//   ....[4]....
        /*1a44*/ 	.word	0x000176c0


	//----- nvinfo : EIATTR_MAX_THREADS
	.align		4
.L_39:
        /*1a48*/ 	.byte	0x04, 0x05
        /*1a4a*/ 	.short	(.L_41 - .L_40)
.L_40:
        /*1a4c*/ 	.word	0x00000180
        /*1a50*/ 	.word	0x00000001
        /*1a54*/ 	.word	0x00000001


	//----- nvinfo : EIATTR_CRS_STACK_SIZE
	.align		4
.L_41:
        /*1a58*/ 	.byte	0x04, 0x1e
        /*1a5a*/ 	.short	(.L_43 - .L_42)
.L_42:
        /*1a5c*/ 	.word	0x00000000


	//----- nvinfo : EIATTR_CBANK_PARAM_SIZE
	.align		4
.L_43:
        /*1a60*/ 	.byte	0x03, 0x19
        /*1a62*/ 	.short	0x0470


	//----- nvinfo : EIATTR_PARAM_CBANK
	.align		4
        /*1a64*/ 	.byte	0x04, 0x0a
        /*1a66*/ 	.short	(.L_45 - .L_44)
	.align		4
.L_44:
        /*1a68*/ 	.word	index@(.nv.constant0._ZN7cutlass13device_kernelINS_4gemm6kernel13GemmUniversalIN4cute5tupleIJiiiiEEENS1_10collective13CollectiveMmaINS1_34MainloopSm90TmaGmmaWarpSpecializedILi5ENS5_IJNS4_1CILi1EEESB_SB_EEENS1_35KernelTmaWarpSpecializedCooperativeEEENS5_IJNSA_ILi256EEESF_NSA_ILi32EEEEEENS_6half_tENS5_IJlSB_lEEESI_SJ_NS4_8TiledMMAINS4_8MMA_AtomIJNS4_4SM904GMMA26MMA_64x256x16_F32F16F16_SSILNSN_5MajorE0ELSP_0ELNSN_7ScaleInE1ELSQ_1EEEEEENS4_6LayoutINS5_IJNSA_ILi2EEESB_SB_EEENS5_IJSB_NSA_ILi0EEESW_EEEEENS5_IJNS4_10UnderscoreESZ_SZ_EEEEENS4_13SM90_TMA_LOADENS4_14ComposedLayoutINS4_7SwizzleILi2ELi4ELi3EEENS4_18smem_ptr_flag_bitsILi16EEENST_INS5_IJNSA_ILi8EEESG_EEENS5_IJSG_SB_EEEEEEEvNS4_8identityES12_S1C_vS1D_EENS_8epilogue10collective6detail29Sm90TmaWarpSpecializedAdapterINS1G_15DefaultEpilogueISI_SJ_SJ_NS1F_6thread17LinearCombinationISI_Li1EffLNS1K_9ScaleType4KindE0ELNS_15FloatRoundStyleE2ESI_EENS1_15EpilogueDefaultEEEEEvvEEEEvNT_6ParamsE)
        /*1a6c*/ 	.short	0x0210
        /*1a6e*/ 	.short	0x0470


	//----- nvinfo : EIATTR_SW_WAR
	.align		4
.L_45:
        /*1a70*/ 	.byte	0x04, 0x36
        /*1a72*/ 	.short	(.L_47 - .L_46)
.L_46:
        /*1a74*/ 	.word	0x00000008
.L_47:


//--------------------- .nv.callgraph             --------------------------
	.section	.nv.callgraph,"",@"SHT_CUDA_CALLGRAPH"
	.align	4
	.sectionentsize	8
	.align		4
        /*0000*/ 	.word	0x00000000
	.align		4
        /*0004*/ 	.word	0xffffffff
	.align		4
        /*0008*/ 	.word	index@(_ZN7cutlass13device_kernelINS_4gemm6kernel13GemmUniversalIN4cute5tupleIJiiiiEEENS1_10collective13CollectiveMmaINS1_34MainloopSm90TmaGmmaWarpSpecializedILi5ENS5_IJNS4_1CILi1EEESB_SB_EEENS1_35KernelTmaWarpSpecializedCooperativeEEENS5_IJNSA_ILi256EEESF_NSA_ILi32EEEEEENS_6half_tENS5_IJlSB_lEEESI_SJ_NS4_8TiledMMAINS4_8MMA_AtomIJNS4_4SM904GMMA26MMA_64x256x16_F32F16F16_SSILNSN_5MajorE0ELSP_0ELNSN_7ScaleInE1ELSQ_1EEEEEENS4_6LayoutINS5_IJNSA_ILi2EEESB_SB_EEENS5_IJSB_NSA_ILi0EEESW_EEEEENS5_IJNS4_10UnderscoreESZ_SZ_EEEEENS4_13SM90_TMA_LOADENS4_14ComposedLayoutINS4_7SwizzleILi2ELi4ELi3EEENS4_18smem_ptr_flag_bitsILi16EEENST_INS5_IJNSA_ILi8EEESG_EEENS5_IJSG_SB_EEEEEEEvNS4_8identityES12_S1C_vS1D_EENS_8epilogue10collective6detail29Sm90TmaWarpSpecializedAdapterINS1G_15DefaultEpilogueISI_SJ_SJ_NS1F_6thread17LinearCombinationISI_Li1EffLNS1K_9ScaleType4KindE0ELNS_15FloatRoundStyleE2ESI_EENS1_15EpilogueDefaultEEEEEvvEEEEvNT_6ParamsE)
	.align		4
        /*000c*/ 	.word	index@(__assertfail)
	.align		4
        /*0010*/ 	.word	0x00000000
	.align		4
        /*0014*/ 	.word	0xfffffffe
	.align		4
        /*0018*/ 	.word	0x00000000
	.align		4
        /*001c*/ 	.word	0xfffffffd
	.align		4
        /*0020*/ 	.word	0x00000000
	.align		4
        /*0024*/ 	.word	0xfffffffc


//--------------------- .nv.constant4             --------------------------
	.section	.nv.constant4,"a",@progbits
	.align	8
	.align		8
.nv.constant4:
        /*0000*/ 	.dword	__assertfail
	.align		8
        /*0008*/ 	.dword	__unnamed_1
	.align		8
        /*0010*/ 	.dword	_ZN39_INTERNAL_117dd870_4_k_cu_34d125c6_32904cuda3std3__45__cpo5beginE
	.align		8
        /*0018*/ 	.dword	_ZN39_INTERNAL_117dd870_4_k_cu_34d125c6_32904cuda3std3__45__cpo3endE
	.align		8
        /*0020*/ 	.dword	_ZN39_INTERNAL_117dd870_4_k_cu_34d125c6_32904cuda3std3__45__cpo6cbeginE
	.align		8
        /*0028*/ 	.dword	_ZN39_INTERNAL_117dd870_4_k_cu_34d125c6_32904cuda3std3__45__cpo4cendE
	.align		8
        /*0030*/ 	.dword	_ZN39_INTERNAL_117dd870_4_k_cu_34d125c6_32904cuda3std3__441_GLOBAL__N__117dd870_4_k_cu_34d125c6_32906ignoreE
	.align		8
        /*0038*/ 	.dword	_ZN39_INTERNAL_117dd870_4_k_cu_34d125c6_32904cuda3std3__419piecewise_constructE
	.align		8
        /*0040*/ 	.dword	_ZN39_INTERNAL_117dd870_4_k_cu_34d125c6_32904cuda3std3__48in_placeE
	.align		8
        /*0048*/ 	.dword	_ZN39_INTERNAL_117dd870_4_k_cu_34d125c6_32904cuda3std6ranges3__45__cpo4swapE
	.align		8
        /*0050*/ 	.dword	_ZN39_INTERNAL_117dd870_4_k_cu_34d125c6_32904cuda3std6ranges3__45__cpo9iter_moveE
	.align		8
        /*0058*/ 	.dword	_ZN39_INTERNAL_117dd870_4_k_cu_34d125c6_32904cute7productE
	.align		8
        /*0060*/ 	.dword	_ZN39_INTERNAL_117dd870_4_k_cu_34d125c6_32904cute1_E
	.align		8
        /*0068*/ 	.dword	$str$22
	.align		8
        /*0070*/ 	.dword	$str$23


//--------------------- .text._ZN7cutlass13device_kernelINS_4gemm6kernel13GemmUniversalIN4cute5tupleIJiiiiEEENS1_10collective13CollectiveMmaINS1_34MainloopSm90TmaGmmaWarpSpecializedILi5ENS5_IJNS4_1CILi1EEESB_SB_EEENS1_35KernelTmaWarpSpecializedCooperativeEEENS5_IJNSA_ILi256EEESF_NSA_ILi32EEEEEENS_6half_tENS5_IJlSB_lEEESI_SJ_NS4_8TiledMMAINS4_8MMA_AtomIJNS4_4SM904GMMA26MMA_64x256x16_F32F16F16_SSILNSN_5MajorE0ELSP_0ELNSN_7ScaleInE1ELSQ_1EEEEEENS4_6LayoutINS5_IJNSA_ILi2EEESB_SB_EEENS5_IJSB_NSA_ILi0EEESW_EEEEENS5_IJNS4_10UnderscoreESZ_SZ_EEEEENS4_13SM90_TMA_LOADENS4_14ComposedLayoutINS4_7SwizzleILi2ELi4ELi3EEENS4_18smem_ptr_flag_bitsILi16EEENST_INS5_IJNSA_ILi8EEESG_EEENS5_IJSG_SB_EEEEEEEvNS4_8identityES12_S1C_vS1D_EENS_8epilogue10collective6detail29Sm90TmaWarpSpecializedAdapterINS1G_15DefaultEpilogueISI_SJ_SJ_NS1F_6thread17LinearCombinationISI_Li1EffLNS1K_9ScaleType4KindE0ELNS_15FloatRoundStyleE2ESI_EENS1_15EpilogueDefaultEEEEEvvEEEEvNT_6ParamsE --------------------------
	.section	.text._ZN7cutlass13device_kernelINS_4gemm6kernel13GemmUniversalIN4cute5tupleIJiiiiEEENS1_10collective13CollectiveMmaINS1_34MainloopSm90TmaGmmaWarpSpecializedILi5ENS5_IJNS4_1CILi1EEESB_SB_EEENS1_35KernelTmaWarpSpecializedCooperativeEEENS5_IJNSA_ILi256EEESF_NSA_ILi32EEEEEENS_6half_tENS5_IJlSB_lEEESI_SJ_NS4_8TiledMMAINS4_8MMA_AtomIJNS4_4SM904GMMA26MMA_64x256x16_F32F16F16_SSILNSN_5MajorE0ELSP_0ELNSN_7ScaleInE1ELSQ_1EEEEEENS4_6LayoutINS5_IJNSA_ILi2EEESB_SB_EEENS5_IJSB_NSA_ILi0EEESW_EEEEENS5_IJNS4_10UnderscoreESZ_SZ_EEEEENS4_13SM90_TMA_LOADENS4_14ComposedLayoutINS4_7SwizzleILi2ELi4ELi3EEENS4_18smem_ptr_flag_bitsILi16EEENST_INS5_IJNSA_ILi8EEESG_EEENS5_IJSG_SB_EEEEEEEvNS4_8identityES12_S1C_vS1D_EENS_8epilogue10collective6detail29Sm90TmaWarpSpecializedAdapterINS1G_15DefaultEpilogueISI_SJ_SJ_NS1F_6thread17LinearCombinationISI_Li1EffLNS1K_9ScaleType4KindE0ELNS_15FloatRoundStyleE2ESI_EENS1_15EpilogueDefaultEEEEEvvEEEEvNT_6ParamsE,"ax",@progbits
	.align	128
.text._ZN7cutlass13device_kernelINS_4gemm6kernel13GemmUniversalIN4cute5tupleIJiiiiEEENS1_10collective13CollectiveMmaINS1_34MainloopSm90TmaGmmaWarpSpecializedILi5ENS5_IJNS4_1CILi1EEESB_SB_EEENS1_35KernelTmaWarpSpecializedCooperativeEEENS5_IJNSA_ILi256EEESF_NSA_ILi32EEEEEENS_6half_tENS5_IJlSB_lEEESI_SJ_NS4_8TiledMMAINS4_8MMA_AtomIJNS4_4SM904GMMA26MMA_64x256x16_F32F16F16_SSILNSN_5MajorE0ELSP_0ELNSN_7ScaleInE1ELSQ_1EEEEEENS4_6LayoutINS5_IJNSA_ILi2EEESB_SB_EEENS5_IJSB_NSA_ILi0EEESW_EEEEENS5_IJNS4_10UnderscoreESZ_SZ_EEEEENS4_13SM90_TMA_LOADENS4_14ComposedLayoutINS4_7SwizzleILi2ELi4ELi3EEENS4_18smem_ptr_flag_bitsILi16EEENST_INS5_IJNSA_ILi8EEESG_EEENS5_IJSG_SB_EEEEEEEvNS4_8identityES12_S1C_vS1D_EENS_8epilogue10collective6detail29Sm90TmaWarpSpecializedAdapterINS1G_15DefaultEpilogueISI_SJ_SJ_NS1F_6thread17LinearCombinationISI_Li1EffLNS1K_9ScaleType4KindE0ELNS_15FloatRoundStyleE2ESI_EENS1_15EpilogueDefaultEEEEEvvEEEEvNT_6ParamsE:
        .type           _ZN7cutlass13device_kernelINS_4gemm6kernel13GemmUniversalIN4cute5tupleIJiiiiEEENS1_10collective13CollectiveMmaINS1_34MainloopSm90TmaGmmaWarpSpecializedILi5ENS5_IJNS4_1CILi1EEESB_SB_EEENS1_35KernelTmaWarpSpecializedCooperativeEEENS5_IJNSA_ILi256EEESF_NSA_ILi32EEEEEENS_6half_tENS5_IJlSB_lEEESI_SJ_NS4_8TiledMMAINS4_8MMA_AtomIJNS4_4SM904GMMA26MMA_64x256x16_F32F16F16_SSILNSN_5MajorE0ELSP_0ELNSN_7ScaleInE1ELSQ_1EEEEEENS4_6LayoutINS5_IJNSA_ILi2EEESB_SB_EEENS5_IJSB_NSA_ILi0EEESW_EEEEENS5_IJNS4_10UnderscoreESZ_SZ_EEEEENS4_13SM90_TMA_LOADENS4_14ComposedLayoutINS4_7SwizzleILi2ELi4ELi3EEENS4_18smem_ptr_flag_bitsILi16EEENST_INS5_IJNSA_ILi8EEESG_EEENS5_IJSG_SB_EEEEEEEvNS4_8identityES12_S1C_vS1D_EENS_8epilogue10collective6detail29Sm90TmaWarpSpecializedAdapterINS1G_15DefaultEpilogueISI_SJ_SJ_NS1F_6thread17LinearCombinationISI_Li1EffLNS1K_9ScaleType4KindE0ELNS_15FloatRoundStyleE2ESI_EENS1_15EpilogueDefaultEEEEEvvEEEEvNT_6ParamsE,@function
        .size           _ZN7cutlass13device_kernelINS_4gemm6kernel13GemmUniversalIN4cute5tupleIJiiiiEEENS1_10collective13CollectiveMmaINS1_34MainloopSm90TmaGmmaWarpSpecializedILi5ENS5_IJNS4_1CILi1EEESB_SB_EEENS1_35KernelTmaWarpSpecializedCooperativeEEENS5_IJNSA_ILi256EEESF_NSA_ILi32EEEEEENS_6half_tENS5_IJlSB_lEEESI_SJ_NS4_8TiledMMAINS4_8MMA_AtomIJNS4_4SM904GMMA26MMA_64x256x16_F32F16F16_SSILNSN_5MajorE0ELSP_0ELNSN_7ScaleInE1ELSQ_1EEEEEENS4_6LayoutINS5_IJNSA_ILi2EEESB_SB_EEENS5_IJSB_NSA_ILi0EEESW_EEEEENS5_IJNS4_10UnderscoreESZ_SZ_EEEEENS4_13SM90_TMA_LOADENS4_14ComposedLayoutINS4_7SwizzleILi2ELi4ELi3EEENS4_18smem_ptr_flag_bitsILi16EEENST_INS5_IJNSA_ILi8EEESG_EEENS5_IJSG_SB_EEEEEEEvNS4_8identityES12_S1C_vS1D_EENS_8epilogue10collective6detail29Sm90TmaWarpSpecializedAdapterINS1G_15DefaultEpilogueISI_SJ_SJ_NS1F_6thread17LinearCombinationISI_Li1EffLNS1K_9ScaleType4KindE0ELNS_15FloatRoundStyleE2ESI_EENS1_15EpilogueDefaultEEEEEvvEEEEvNT_6ParamsE,(.L_x_578 - _ZN7cutlass13device_kernelINS_4gemm6kernel13GemmUniversalIN4cute5tupleIJiiiiEEENS1_10collective13CollectiveMmaINS1_34MainloopSm90TmaGmmaWarpSpecializedILi5ENS5_IJNS4_1CILi1EEESB_SB_EEENS1_35KernelTmaWarpSpecializedCooperativeEEENS5_IJNSA_ILi256EEESF_NSA_ILi32EEEEEENS_6half_tENS5_IJlSB_lEEESI_SJ_NS4_8TiledMMAINS4_8MMA_AtomIJNS4_4SM904GMMA26MMA_64x256x16_F32F16F16_SSILNSN_5MajorE0ELSP_0ELNSN_7ScaleInE1ELSQ_1EEEEEENS4_6LayoutINS5_IJNSA_ILi2EEESB_SB_EEENS5_IJSB_NSA_ILi0EEESW_EEEEENS5_IJNS4_10UnderscoreESZ_SZ_EEEEENS4_13SM90_TMA_LOADENS4_14ComposedLayoutINS4_7SwizzleILi2ELi4ELi3EEENS4_18smem_ptr_flag_bitsILi16EEENST_INS5_IJNSA_ILi8EEESG_EEENS5_IJSG_SB_EEEEEEEvNS4_8identityES12_S1C_vS1D_EENS_8epilogue10collective6detail29Sm90TmaWarpSpecializedAdapterINS1G_15DefaultEpilogueISI_SJ_SJ_NS1F_6thread17LinearCombinationISI_Li1EffLNS1K_9ScaleType4KindE0ELNS_15FloatRoundStyleE2ESI_EENS1_15EpilogueDefaultEEEEEvvEEEEvNT_6ParamsE)
        .other          _ZN7cutlass13device_kernelINS_4gemm6kernel13GemmUniversalIN4cute5tupleIJiiiiEEENS1_10collective13CollectiveMmaINS1_34MainloopSm90TmaGmmaWarpSpecializedILi5ENS5_IJNS4_1CILi1EEESB_SB_EEENS1_35KernelTmaWarpSpecializedCooperativeEEENS5_IJNSA_ILi256EEESF_NSA_ILi32EEEEEENS_6half_tENS5_IJlSB_lEEESI_SJ_NS4_8TiledMMAINS4_8MMA_AtomIJNS4_4SM904GMMA26MMA_64x256x16_F32F16F16_SSILNSN_5MajorE0ELSP_0ELNSN_7ScaleInE1ELSQ_1EEEEEENS4_6LayoutINS5_IJNSA_ILi2EEESB_SB_EEENS5_IJSB_NSA_ILi0EEESW_EEEEENS5_IJNS4_10UnderscoreESZ_SZ_EEEEENS4_13SM90_TMA_LOADENS4_14ComposedLayoutINS4_7SwizzleILi2ELi4ELi3EEENS4_18smem_ptr_flag_bitsILi16EEENST_INS5_IJNSA_ILi8EEESG_EEENS5_IJSG_SB_EEEEEEEvNS4_8identityES12_S1C_vS1D_EENS_8epilogue10collective6detail29Sm90TmaWarpSpecializedAdapterINS1G_15DefaultEpilogueISI_SJ_SJ_NS1F_6thread17LinearCombinationISI_Li1EffLNS1K_9ScaleType4KindE0ELNS_15FloatRoundStyleE2ESI_EENS1_15EpilogueDefaultEEEEEvvEEEEvNT_6ParamsE,@"STO_CUDA_ENTRY STV_DEFAULT"
_ZN7cutlass13device_kernelINS_4gemm6kernel13GemmUniversalIN4cute5tupleIJiiiiEEENS1_10collective13CollectiveMmaINS1_34MainloopSm90TmaGmmaWarpSpecializedILi5ENS5_IJNS4_1CILi1EEESB_SB_EEENS1_35KernelTmaWarpSpecializedCooperativeEEENS5_IJNSA_ILi256EEESF_NSA_ILi32EEEEEENS_6half_tENS5_IJlSB_lEEESI_SJ_NS4_8TiledMMAINS4_8MMA_AtomIJNS4_4SM904GMMA26MMA_64x256x16_F32F16F16_SSILNSN_5MajorE0ELSP_0ELNSN_7ScaleInE1ELSQ_1EEEEEENS4_6LayoutINS5_IJNSA_ILi2EEESB_SB_EEENS5_IJSB_NSA_ILi0EEESW_EEEEENS5_IJNS4_10UnderscoreESZ_SZ_EEEEENS4_13SM90_TMA_LOADENS4_14ComposedLayoutINS4_7SwizzleILi2ELi4ELi3EEENS4_18smem_ptr_flag_bitsILi16EEENST_INS5_IJNSA_ILi8EEESG_EEENS5_IJSG_SB_EEEEEEEvNS4_8identityES12_S1C_vS1D_EENS_8epilogue10collective6detail29Sm90TmaWarpSpecializedAdapterINS1G_15DefaultEpilogueISI_SJ_SJ_NS1F_6thread17LinearCombinationISI_Li1EffLNS1K_9ScaleType4KindE0ELNS_15FloatRoundStyleE2ESI_EENS1_15EpilogueDefaultEEEEEvvEEEEvNT_6ParamsE:
[----:B------:R-:W0:Y:S02]  /*0000*/  LDC R1, c[0x0][0x28] ;  /* 0x00000a00ff017b82 */ /* 0x000e240000000800 */
[----:B0-----:R-:W-:Y:S01]  /*0010*/  VIADD R1, R1, 0xfffffb40 ;  /* 0xfffffb4001017836 */ /* 0x001fe20000000000 */
[----:B------:R-:W0:Y:S01]  /*0020*/  S2R R2, SR_TID.X ;  /* 0x0000000000027919 */ /* 0x000e220000002100 */
[----:B------:R-:W-:Y:S01]  /*0030*/  ELECT P0, URZ, PT ;  /* 0x00000000003f782f */ /* 0x000fe20003800000 */
[----:B------:R-:W-:Y:S01]  /*0040*/  BSSY B0, `(.L_x_0) ;  /* 0x0000015000007945 */ /* 0x000fe20003800000 */
[--C-:B0-----:R-:W-:Y:S02]  /*0050*/  SHF.R.U32.HI R0, RZ, 0x5, R2.reuse ;  /* 0x00000005ff007819 */ /* 0x101fe40000011602 */
[----:B------:R-:W-:-:S03]  /*0060*/  SHF.R.U32.HI R160, RZ, 0x7, R2 ;  /* 0x00000007ffa07819 */ /* 0x000fc60000011602 */
[----:B------:R-:W0:Y:S04]  /*0070*/  SHFL.IDX PT, R3, R0, RZ, 0x1f ;  /* 0x00001fff00037589 */ /* 0x000e2800000e0000 */
[----:B------:R-:W1:Y:S01]  /*0080*/  SHFL.IDX PT, R2, R160, RZ, 0x1f ;  /* 0x00001fffa0027589 */ /* 0x000e6200000e0000 */
[----:B0-----:R-:W-:Y:S02]  /*0090*/  R2UR UR10, R3 ;  /* 0x00000000030a72ca */ /* 0x001fe400000e0000 */
[----:B-1----:R-:W-:-:S11]  /*00a0*/  R2UR UR5, R2 ;  /* 0x00000000020572ca */ /* 0x002fd600000e0000 */
[----:B------:R-:W-:Y:S02]  /*00b0*/  USHF.R.S32.HI UR4, URZ, 0x1f, UR10 ;  /* 0x0000001f3f047899 */ /* 0x000fe4000801140a */
[----:B------:R-:W-:Y:S02]  /*00c0*/  ISETP.NE.OR P0, PT, RZ, UR10, !P0 ;  /* 0x0000000aff007c0c */ /* 0x000fe4000c705670 */
[----:B------:R-:W-:-:S04]  /*00d0*/  ULEA.HI UR4, UR4, UR10, URZ, 0x2 ;  /* 0x0000000a04047291 */ /* 0x000fc8000f8f103f */
[----:B------:R-:W-:-:S04]  /*00e0*/  ULOP3.LUT UR4, UR4, 0xfffffffc, URZ, 0xc0, !UPT ;  /* 0xfffffffc04047892 */ /* 0x000fc8000f8ec03f */
[----:B------:R-:W-:-:S03]  /*00f0*/  UIADD3 UR10, UR10, -UR4, URZ ;  /* 0x800000040a0a7290 */ /* 0x000fc6000fffe03f */
[----:B------:R-:W-:Y:S09]  /*0100*/  @P0 BRA `(.L_x_1) ;  /* 0x0000000000200947 */ /* 0x000ff20003800000 */
[----:B------:R-:W-:Y:S02]  /*0110*/  ULDC.64 UR6, c[0x0][0x198] ;  /* 0x0000660000067ab9 */ /* 0x000fe40000000a00 */
[----:B------:R-:W-:Y:S02]  /*0120*/  UIADD3 UR8, UP0, UR6, 0xf0, URZ ;  /* 0x000000f006087890 */ /* 0x000fe4000ff1e03f */
[----:B------:R-:W-:Y:S02]  /*0130*/  UIADD3 UR6, UP1, UR6, 0x1f0, URZ ;  /* 0x000001f006067890 */ /* 0x000fe4000ff3e03f */
[----:B------:R-:W-:Y:S02]  /*0140*/  UIADD3.X UR9, URZ, UR7, URZ, UP0, !UPT ;  /* 0x000000073f097290 */ /* 0x000fe400087fe43f */
[----:B------:R-:W-:-:S07]  /*0150*/  UIADD3.X UR7, URZ, UR7, URZ, UP1, !UPT ;  /* 0x000000073f077290 */ /* 0x000fce0008ffe43f */
[----:B------:R0:W-:Y:S02]  /*0160*/  UTMACCTL.PF [UR8] ;  /* 0x00000000080079b9 */ /* 0x0001e40008040000 */
[----:B------:R0:W-:Y:S02]  /*0170*/  UTMACCTL.PF [UR6] ;  /* 0x00000000060079b9 */ /* 0x0001e40008040000 */
[----:B0-----:R-:W-:Y:S01]  /*0180*/  NOP ;  /* 0x0000000000007918 */ /* 0x001fe20000000000 */
.L_x_1:
[----:B------:R-:W-:Y:S05]  /*0190*/  BSYNC B0 ;  /* 0x0000000000007941 */ /* 0x000fea0003800000 */
.L_x_0:
[----:B------:R-:W0:Y:S01]  /*01a0*/  SHFL.IDX PT, R2, R0, RZ, 0x1f ;  /* 0x00001fff00027589 */ /* 0x000e2200000e0000 */
[----:B------:R-:W-:Y:S01]  /*01b0*/  UISETP.NE.AND UP0, UPT, UR10, 0x3, UPT ;  /* 0x000000030a00788c */ /* 0x000fe2000bf05270 */
[----:B------:R-:W-:Y:S01]  /*01c0*/  ISETP.NE.AND P1, PT, RZ, UR5, PT ;  /* 0x00000005ff007c0c */ /* 0x000fe2000bf25270 */
[----:B------:R-:W-:Y:S02]  /*01d0*/  UIADD3 UR18, UR5, -0x1, URZ ;  /* 0xffffffff05127890 */ /* 0x000fe4000fffe03f */
[----:B------:R-:W-:Y:S02]  /*01e0*/  UISETP.EQ.OR UP0, UPT, UR10, URZ, !UP0 ;  /* 0x0000003f0a00728c */ /* 0x000fe4000c702670 */
[----:B------:R-:W-:Y:S02]  /*01f0*/  UISETP.GE.U32.AND UP1, UPT, UR18, 0x2, UPT ;  /* 0x000000021200788c */ /* 0x000fe4000bf26070 */
[----:B------:R-:W-:-:S04]  /*0200*/  UISETP.EQ.AND UP0, UPT, UR5, URZ, UP0 ;  /* 0x0000003f0500728c */ /* 0x000fc80008702270 */
[----:B------:R-:W-:-:S04]  /*0210*/  USEL UR40, URZ, 0x1, !UP0 ;  /* 0x000000013f287887 */ /* 0x000fc8000c000000 */
[----:B------:R-:W-:Y:S01]  /*0220*/  USEL UR40, UR40, 0x2, UP1 ;  /* 0x0000000228287887 */ /* 0x000fe20008800000 */
[----:B0-----:R-:W-:-:S13]  /*0230*/  ISETP.NE.AND P0, PT, R2, RZ, PT ;  /* 0x000000ff0200720c */ /* 0x001fda0003f05270 */
[----:B------:R-:W-:Y:S05]  /*0240*/  @P0 BRA `(.L_x_2) ;  /* 0x0000000000600947 */ /* 0x000fea0003800000 */
[----:B------:R-:W0:Y:S01]  /*0250*/  S2UR UR8, SR_CgaCtaId ;  /* 0x00000000000879c3 */ /* 0x000e220000008800 */
[----:B------:R-:W-:Y:S01]  /*0260*/  UMOV UR4, 0x400 ;  /* 0x0000040000047882 */ /* 0x000fe20000000000 */
[----:B------:R-:W-:Y:S01]  /*0270*/  UMOV UR5, 0x1 ;  /* 0x0000000100057882 */ /* 0x000fe20000000000 */
[----:B------:R-:W-:Y:S01]  /*0280*/  UMOV UR6, 0x100 ;  /* 0x0000010000067882 */ /* 0x000fe20000000000 */
[----:B------:R-:W-:Y:S01]  /*0290*/  ELECT P0, URZ, PT ;  /* 0x00000000003f782f */ /* 0x000fe20003800000 */
[----:B------:R-:W-:-:S04]  /*02a0*/  UIADD3 UR6, -UR6, 0x100000, URZ ;  /* 0x0010000006067890 */ /* 0x000fc8000fffe13f */
[----:B------:R-:W-:Y:S02]  /*02b0*/  USHF.L.U32 UR7, UR6, 0xb, URZ ;  /* 0x0000000b06077899 */ /* 0x000fe4000800063f */
[----:B------:R-:W-:Y:S02]  /*02c0*/  USHF.L.U32 UR6, UR6, 0x1, URZ ;  /* 0x0000000106067899 */ /* 0x000fe4000800063f */
[----:B0-----:R-:W-:Y:S02]  /*02d0*/  ULEA UR8, UR8, UR4, 0x18 ;  /* 0x0000000408087291 */ /* 0x001fe4000f8ec03f */
[----:B------:R-:W-:-:S04]  /*02e0*/  UIADD3 UR4, -UR5, 0x100000, URZ ;  /* 0x0010000005047890 */ /* 0x000fc8000fffe13f */
[----:B------:R-:W-:Y:S02]  /*02f0*/  USHF.L.U32 UR5, UR4, 0xb, URZ ;  /* 0x0000000b04057899 */ /* 0x000fe4000800063f */
[----:B------:R-:W-:Y:S01]  /*0300*/  USHF.L.U32 UR4, UR4, 0x1, URZ ;  /* 0x0000000104047899 */ /* 0x000fe2000800063f */
[----:B------:R-:W0:Y:S11]  /*0310*/  FENCE.VIEW.ASYNC.S ;  /* 0x00000000000073c6 */ /* 0x000e360000000000 */
[----:B0-----:R0:W1:Y:S01]  /*0320*/  SYNCS.EXCH.64 URZ, [UR8], UR4 ;  /* 0x00000004083f75b2 */ /* 0x0010620008000100 */
[----:B------:R0:W2:Y:S01]  /*0330*/  SYNCS.EXCH.64 URZ, [UR8+0x28], UR6 ;  /* 0x00002806083f75b2 */ /* 0x0000a20008000100 */
[----:B------:R0:W3:Y:S01]  /*0340*/  SYNCS.EXCH.64 URZ, [UR8+0x8], UR4 ;  /* 0x00000804083f75b2 */ /* 0x0000e20008000100 */
[----:B------:R0:W4:Y:S01]  /*0350*/  SYNCS.EXCH.64 URZ, [UR8+0x30], UR6 ;  /* 0x00003006083f75b2 */ /* 0x0001220008000100 */
[----:B------:R0:W0:Y:S01]  /*0360*/  SYNCS.EXCH.64 URZ, [UR8+0x10], UR4 ;  /* 0x00001004083f75b2 */ /* 0x0000220008000100 */
[----:B------:R0:W0:Y:S01]  /*0370*/  SYNCS.EXCH.64 URZ, [UR8+0x38], UR6 ;  /* 0x00003806083f75b2 */ /* 0x0000220008000100 */
[----:B------:R0:W0:Y:S01]  /*0380*/  SYNCS.EXCH.64 URZ, [UR8+0x18], UR4 ;  /* 0x00001804083f75b2 */ /* 0x0000220008000100 */
[----:B------:R0:W0:Y:S01]  /*0390*/  SYNCS.EXCH.64 URZ, [UR8+0x40], UR6 ;  /* 0x00004006083f75b2 */ /* 0x0000220008000100 */
[----:B------:R0:W0:Y:S01]  /*03a0*/  SYNCS.EXCH.64 URZ, [UR8+0x20], UR4 ;  /* 0x00002004083f75b2 */ /* 0x0000220008000100 */
[----:B------:R0:W0:Y:S01]  /*03b0*/  SYNCS.EXCH.64 URZ, [UR8+0x48], UR6 ;  /* 0x00004806083f75b2 */ /* 0x0000220008000100 */
[----:B------:R-:W-:Y:S01]  /*03c0*/  NOP ;  /* 0x0000000000007918 */ /* 0x000fe20000000000 */
.L_x_2:
[----:B------:R-:W5:Y:S01]  /*03d0*/  SHFL.IDX PT, R0, R0, RZ, 0x1f ;  /* 0x00001fff00007589 */ /* 0x000f6200000e0000 */
[----:B------:R-:W-:Y:S01]  /*03e0*/  ELECT P0, URZ, PT ;  /* 0x00000000003f782f */ /* 0x000fe20003800000 */
[----:B------:R-:W1:Y:S01]  /*03f0*/  S2UR UR17, SR_CTAID.Y ;  /* 0x00000000001179c3 */ /* 0x000e620000002600 */
[----:B0-----:R-:W-:Y:S01]  /*0400*/  ULDC UR5, c[0x0][0x65c] ;  /* 0x0001970000057ab9 */ /* 0x001fe20000000800 */
[----:B------:R-:W-:Y:S01]  /*0410*/  UMOV UR12, 0x20 ;  /* 0x00000020000c7882 */ /* 0x000fe20000000000 */
[----:B------:R-:W-:Y:S01]  /*0420*/  UISETP.NE.AND UP2, UPT, UR5, 0x1, UPT ;  /* 0x000000010500788c */ /* 0x000fe2000bf45270 */
[----:B------:R-:W-:Y:S01]  /*0430*/  NOP ;  /* 0x0000000000007918 */ /* 0x000fe20000000000 */
[----:B------:R-:W-:Y:S02]  /*0440*/  NOP ;  /* 0x0000000000007918 */ /* 0x000fe40000000000 */
[----:B------:R-:W-:Y:S01]  /*0450*/  UP2UR UR45, UPR, URZ, 0x4 ;  /* 0x000000043f2d7883 */ /* 0x000fe20008000000 */
[----:B------:R-:W0:Y:S01]  /*0460*/  S2UR UR4, SR_CTAID.X ;  /* 0x00000000000479c3 */ /* 0x000e220000002500 */
[----:B------:R-:W-:-:S02]  /*0470*/  PLOP3.LUT P2, PT, PT, PT, UP2, 0x80, 0x0 ;  /* 0x000000000000781c */ /* 0x000fc40003f4f028 */
[----:B------:R-:W-:Y:S02]  /*0480*/  PLOP3.LUT P4, PT, PT, PT, UP2, 0x80, 0x0 ;  /* 0x000000000000781c */ /* 0x000fe40003f8f028 */
[----:B------:R-:W-:Y:S01]  /*0490*/  PLOP3.LUT P3, PT, PT, PT, UP2, 0x80, 0x0 ;  /* 0x000000000000781c */ /* 0x000fe20003f6f028 */
[----:B------:R-:W-:Y:S01]  /*04a0*/  @UP2 ULDC UR14, c[0x0][0x10] ;  /* 0x00000400000e2ab9 */ /* 0x000fe20000000800 */
[----:B------:R-:W-:Y:S01]  /*04b0*/  @UP2 UMOV UR9, URZ ;  /* 0x0000003f00092c82 */ /* 0x000fe20008000000 */
[----:B------:R-:W-:Y:S01]  /*04c0*/  @!UP2 ULDC UR11, c[0x0][0xc] ;  /* 0x00000300000baab9 */ /* 0x000fe20000000800 */
[----:B-----5:R-:W-:Y:S01]  /*04d0*/  ISETP.NE.OR P0, PT, R0, RZ, !P0 ;  /* 0x000000ff0000720c */ /* 0x020fe20004705670 */
[----:B-1----:R-:W-:Y:S02]  /*04e0*/  @UP2 UMOV UR7, UR17 ;  /* 0x0000001100072c82 */ /* 0x002fe40008000000 */
[----:B------:R-:W-:Y:S01]  /*04f0*/  @UP2 UMOV UR8, UR7 ;  /* 0x0000000700082c82 */ /* 0x000fe20008000000 */
[----:B------:R-:W-:Y:S01]  /*0500*/  @!UP2 UMOV UR7, UR17 ;  /* 0x000000110007ac82 */ /* 0x000fe20008000000 */
[----:B0-----:R-:W-:-:S08]  /*0510*/  @UP2 UIMAD.WIDE.U32 UR14, UR4, UR14, UR8 ;  /* 0x0000000e040e22a5 */ /* 0x001fd0000f8e0008 */
[----:B------:R-:W-:Y:S01]  /*0520*/  VOTEU.ALL UP0, P0 ;  /* 0x00000000003f7886 */ /* 0x000fe20000000000 */
[----:B------:R-:W-:Y:S01]  /*0530*/  VOTEU.ALL UP1, P0 ;  /* 0x00000000003f7886 */ /* 0x000fe20000020000 */
[----:B------:R-:W-:-:S03]  /*0540*/  IMAD.U32 R2, RZ, RZ, UR14 ;  /* 0x0000000eff027e24 */ /* 0x000fc6000f8e00ff */
[----:B------:R-:W0:Y:S01]  /*0550*/  @!UP0 S2UR UR6, SR_CgaCtaId ;  /* 0x00000000000689c3 */ /* 0x000e220000008800 */
[----:B------:R-:W-:Y:S01]  /*0560*/  @!UP0 UMOV UR5, 0x400 ;  /* 0x0000040000058882 */ /* 0x000fe20000000000 */
[----:B------:R-:W-:-:S04]  /*0570*/  @!UP0 UIADD3 UR12, -UR12, 0x100000, URZ ;  /* 0x001000000c0c8890 */ /* 0x000fc8000fffe13f */
[----:B------:R-:W-:Y:S02]  /*0580*/  @!UP0 USHF.L.U32 UR13, UR12, 0xb, URZ ;  /* 0x0000000b0c0d8899 */ /* 0x000fe4000800063f */
[----:B------:R-:W-:Y:S01]  /*0590*/  @!UP0 USHF.L.U32 UR12, UR12, 0x1, URZ ;  /* 0x000000010c0c8899 */ /* 0x000fe2000800063f */
[----:B------:R-:W-:Y:S01]  /*05a0*/  IMAD.U32 R3, RZ, RZ, UR15 ;  /* 0x0000000fff037e24 */ /* 0x000fe2000f8e00ff */
[----:B0-----:R-:W-:Y:S01]  /*05b0*/  @!UP0 ULEA UR16, UR6, UR5, 0x18 ;  /* 0x0000000506108291 */ /* 0x001fe2000f8ec03f */
[----:B------:R-:W-:Y:S01]  /*05c0*/  VOTEU.ALL UP0, P0 ;  /* 0x00000000003f7886 */ /* 0x000fe20000000000 */
[----:B------:R-:W-:Y:S01]  /*05d0*/  PLOP3.LUT P0, PT, PT, PT, UP2, 0x80, 0x0 ;  /* 0x000000000000781c */ /* 0x000fe20003f0f028 */
[----:B------:R-:W-:Y:S01]  /*05e0*/  UMOV UR5, URZ ;  /* 0x0000003f00057c82 */ /* 0x000fe20008000000 */
[----:B------:R-:W-:Y:S01]  /*05f0*/  @UP2 UMOV UR6, URZ ;  /* 0x0000003f00062c82 */ /* 0x000fe20008000000 */
[----:B------:R-:W-:Y:S02]  /*0600*/  @!UP2 UIMAD.WIDE.U32 UR8, UR11, UR7, UR4 ;  /* 0x000000070b08a2a5 */ /* 0x000fe4000f8e0004 */
[----:B------:R-:W-:-:S04]  /*0610*/  @UP2 UIADD3 UR6, UR15, UR6, URZ ;  /* 0x000000060f062290 */ /* 0x000fc8000fffe03f */
[----:B------:R-:W-:Y:S01]  /*0620*/  IMAD.U32 R5, RZ, RZ, UR9 ;  /* 0x00000009ff057e24 */ /* 0x000fe2000f8e00ff */
[----:B------:R-:W0:Y:S02]  /*0630*/  FENCE.VIEW.ASYNC.S ;  /* 0x00000000000073c6 */ /* 0x000e240000000000 */
[----:B0-----:R0:W2:Y:S01]  /*0640*/  @!UP0 SYNCS.EXCH.64 URZ, [UR16+0x60], UR12 ;  /* 0x0000600c103f85b2 */ /* 0x0010a20008000100 */
[----:B------:R-:W-:Y:S02]  /*0650*/  @P2 IMAD.U32 R6, RZ, RZ, UR6 ;  /* 0x00000006ff062e24 */ /* 0x000fe4000f8e00ff */
[----:B------:R-:W-:Y:S01]  /*0660*/  @P0 IMAD.MOV.U32 R7, RZ, RZ, R2 ;  /* 0x000000ffff070224 */ /* 0x000fe200078e0002 */
[----:B------:R-:W-:Y:S01]  /*0670*/  MOV R2, UR8 ;  /* 0x0000000800027c02 */ /* 0x000fe20008000f00 */
[----:B------:R-:W-:Y:S02]  /*0680*/  @!P4 IMAD.MOV.U32 R6, RZ, RZ, R5 ;  /* 0x000000ffff06c224 */ /* 0x000fe400078e0005 */
[----:B------:R-:W-:-:S02]  /*0690*/  IMAD.U32 R3, RZ, RZ, UR9 ;  /* 0x00000009ff037e24 */ /* 0x000fc4000f8e00ff */
[----:B------:R-:W-:Y:S01]  /*06a0*/  @!P3 IMAD.MOV.U32 R7, RZ, RZ, R2 ;  /* 0x000000ffff07b224 */ /* 0x000fe200078e0002 */
[----:B------:R0:W-:Y:S01]  /*06b0*/  STL [R1+0x200], R6 ;  /* 0x0002000601007387 */ /* 0x0001e20000100800 */
[----:B------:R-:W-:-:S03]  /*06c0*/  IMAD.U32 R4, RZ, RZ, UR8 ;  /* 0x00000008ff047e24 */ /* 0x000fc6000f8e00ff */
[----:B------:R0:W-:Y:S01]  /*06d0*/  STL [R1+0x204], R7 ;  /* 0x0002040701007387 */ /* 0x0001e20000100800 */
[----:B------:R0:W2:Y:S01]  /*06e0*/  @!UP1 SYNCS.EXCH.64 URZ, [UR16+0x68], UR12 ;  /* 0x0000680c103f95b2 */ /* 0x0000a20008000100 */
[----:B------:R-:W-:Y:S01]  /*06f0*/  NOP ;  /* 0x0000000000007918 */ /* 0x000fe20000000000 */
[----:B--234-:R-:W-:Y:S06]  /*0700*/  BAR.SYNC.DEFER_BLOCKING 0x0 ;  /* 0x0000000000007b1d */ /* 0x01cfec0000010000 */
[----:B------:R-:W-:Y:S05]  /*0710*/  @!P1 BRA `(.L_x_3) ;  /* 0x0000015400d49947 */ /* 0x000fea0003800000 */
[----:B------:R-:W-:-:S06]  /*0720*/  UISETP.GT.U32.AND UP0, UPT, UR18, 0x1, UPT ;  /* 0x000000011200788c */ /* 0x000fcc000bf04070 */
[----:B------:R-:W-:-:S13]  /*0730*/  PLOP3.LUT P0, PT, PT, PT, UP0, 0x80, 0x0 ;  /* 0x000000000000781c */ /* 0x000fda0003f0f008 */
[----:B0-----:R-:W-:Y:S05]  /*0740*/  @P0 EXIT ;  /* 0x000000000000094d */ /* 0x001fea0003800000 */
[----:B------:R-:W-:Y:S01]  /*0750*/  ULDC.64 UR8, c[0x0][0x650] ;  /* 0x0001940000087ab9 */ /* 0x000fe20000000a00 */
[----:B------:R-:W-:Y:S01]  /*0760*/  UMOV UR41, 0xffffffff ;  /* 0xffffffff00297882 */ /* 0x000fe20000000000 */
[----:B------:R-:W-:Y:S01]  /*0770*/  ISETP.GE.U32.AND P0, PT, R7, UR8, PT ;  /* 0x0000000807007c0c */ /* 0x000fe2000bf06070 */
[----:B------:R-:W-:Y:S01]  /*0780*/  UMOV UR42, 0xffffffff ;  /* 0xffffffff002a7882 */ /* 0x000fe20000000000 */
[----:B------:R-:W-:Y:S01]  /*0790*/  UMOV UR43, 0xffffffff ;  /* 0xffffffff002b7882 */ /* 0x000fe20000000000 */
[----:B------:R-:W-:Y:S02]  /*07a0*/  PRMT R0, RZ, 0x7610, R0 ;  /* 0x00007610ff007816 */ /* 0x000fe40000000000 */
[----:B------:R-:W-:-:S13]  /*07b0*/  ISETP.GE.U32.AND.EX P0, PT, R6, UR9, PT, P0 ;  /* 0x0000000906007c0c */ /* 0x000fda000bf06100 */
[----:B------:R-:W-:Y:S05]  /*07c0*/  @P0 BRA `(.L_x_4) ;  /* 0x0000000400800947 */ /* 0x000fea0003800000 */
[----:B------:R-:W-:Y:S01]  /*07d0*/  I2FP.F32.U32 R0, UR4 ;  /* 0x0000000400007c45 */ /* 0x000fe20008201000 */
[----:B------:R-:W-:Y:S01]  /*07e0*/  ULDC.64 UR16, c[0x0][0x628] ;  /* 0x00018a0000107ab9 */ /* 0x000fe20000000a00 */
[----:B------:R-:W-:Y:S01]  /*07f0*/  ULDC UR6, c[0x0][0x150] ;  /* 0x0000540000067ab9 */ /* 0x000fe20000000800 */
[----:B------:R-:W-:Y:S01]  /*0800*/  ISETP.NE.U32.AND P0, PT, RZ, UR16, PT ;  /* 0x00000010ff007c0c */ /* 0x000fe2000bf05070 */
[----:B------:R-:W-:Y:S01]  /*0810*/  ULDC UR15, c[0x0][0x630] ;  /* 0x00018c00000f7ab9 */ /* 0x000fe20000000800 */
[----:B------:R-:W-:Y:S01]  /*0820*/  FMUL R0, R0, UR6 ;  /* 0x0000000600007c20 */ /* 0x000fe20008400000 */
[----:B------:R-:W-:Y:S01]  /*0830*/  R2UR UR18, R7 ;  /* 0x00000000071272ca */ /* 0x000fe200000e0000 */
[----:B------:R-:W-:Y:S01]  /*0840*/  ULDC UR20, c[0x0][0x154] ;  /* 0x0000550000147ab9 */ /* 0x000fe20000000800 */
[----:B------:R-:W-:Y:S01]  /*0850*/  ISETP.NE.AND.EX P0, PT, RZ, UR17, PT, P0 ;  /* 0x00000011ff007c0c */ /* 0x000fe2000bf05300 */
[----:B------:R0:W1:Y:S01]  /*0860*/  F2I.U32.TRUNC.NTZ R2, R0 ;  /* 0x0000000000027305 */ /* 0x000062000020f000 */
[----:B------:R-:W-:-:S02]  /*0870*/  R2UR UR19, R6 ;  /* 0x00000000061372ca */ /* 0x000fc400000e0000 */
[----:B------:R-:W-:Y:S02]  /*0880*/  R2UR UR8, R7 ;  /* 0x00000000070872ca */ /* 0x000fe400000e0000 */
[----:B------:R-:W-:-:S07]  /*0890*/  R2UR UR9, R6 ;  /* 0x00000000060972ca */ /* 0x000fce00000e0000 */
[----:B0-----:R-:W-:Y:S08]  /*08a0*/  @!P0 BRA `(.L_x_5) ;  /* 0x0000000000308947 */ /* 0x001ff00003800000 */
[----:B------:R-:W-:Y:S01]  /*08b0*/  R2UR UR8, R7 ;  /* 0x00000000070872ca */ /* 0x000fe200000e0000 */
[----:B------:R-:W-:Y:S01]  /*08c0*/  ULDC UR6, c[0x0][0x634] ;  /* 0x00018d0000067ab9 */ /* 0x000fe20000000800 */
[----:B------:R-:W-:-:S11]  /*08d0*/  R2UR UR14, R6 ;  /* 0x00000000060e72ca */ /* 0x000fd600000e0000 */
[----:B------:R-:W-:-:S04]  /*08e0*/  UIADD3 UR6, UP0, UR8, UR6, URZ ;  /* 0x0000000608067290 */ /* 0x000fc8000ff1e03f */
[----:B------:R-:W-:-:S04]  /*08f0*/  UIADD3.X UR14, URZ, UR14, URZ, UP0, !UPT ;  /* 0x0000000e3f0e7290 */ /* 0x000fc800087fe43f */
[----:B------:R-:W-:-:S04]  /*0900*/  UIMAD.WIDE.U32 UR8, UR14, UR16, URZ ;  /* 0x000000100e0872a5 */ /* 0x000fc8000f8e003f */
[----:B------:R-:W-:Y:S02]  /*0910*/  UIMAD.WIDE.U32 UR10, UP0, UR6, UR17, UR8 ;  /* 0x00000011060a72a5 */ /* 0x000fe4000f800008 */
[----:B------:R-:W-:Y:S02]  /*0920*/  UIMAD.WIDE.U32 UR8, UR6, UR16, URZ ;  /* 0x00000010060872a5 */ /* 0x000fe4000f8e003f */
[----:B------:R-:W-:Y:S02]  /*0930*/  UIADD3.X UR13, URZ, URZ, URZ, UP0, !UPT ;  /* 0x0000003f3f0d7290 */ /* 0x000fe400087fe43f */
[----:B------:R-:W-:Y:S01]  /*0940*/  UIADD3 URZ, UP0, UR9, UR10, URZ ;  /* 0x0000000a093f7290 */ /* 0x000fe2000ff1e03f */
[----:B------:R-:W-:-:S03]  /*0950*/  UMOV UR12, UR11 ;  /* 0x0000000b000c7c82 */ /* 0x000fc60008000000 */
[----:B------:R-:W-:-:S12]  /*0960*/  UIMAD.WIDE.U32.X UR8, UR14, UR17, UR12, UP0 ;  /* 0x000000110e0872a5 */ /* 0x000fd800080e040c */
.L_x_5:
[----:B------:R-:W-:Y:S01]  /*0970*/  USHF.R.U64 UR43, UR8, UR15, UR9 ;  /* 0x0000000f082b7299 */ /* 0x000fe20008001209 */
[----:B------:R-:W-:Y:S01]  /*0980*/  I2FP.F32.U32 R0, UR7 ;  /* 0x0000000700007c45 */ /* 0x000fe20008201000 */
[----:B------:R-:W-:Y:S01]  /*0990*/  USHF.R.U32.HI UR5, URZ, UR15, UR9 ;  /* 0x0000000f3f057299 */ /* 0x000fe20008011609 */
[----:B-1----:R-:W-:Y:S01]  /*09a0*/  R2UR UR12, R2 ;  /* 0x00000000020c72ca */ /* 0x002fe200000e0000 */
[----:B------:R-:W-:Y:S02]  /*09b0*/  UIADD3 UR6, UP0, URZ, -UR43, URZ ;  /* 0x8000002b3f067290 */ /* 0x000fe4000ff1e03f */
[----:B------:R-:W-:Y:S01]  /*09c0*/  FMUL R0, R0, UR20 ;  /* 0x0000001400007c20 */ /* 0x000fe20008400000 */
[----:B------:R-:W-:Y:S01]  /*09d0*/  ULDC.64 UR8, c[0x0][0x620] ;  /* 0x0001880000087ab9 */ /* 0x000fe20000000a00 */
[----:B------:R-:W-:Y:S01]  /*09e0*/  UIADD3.X UR5, URZ, ~UR5, URZ, UP0, !UPT ;  /* 0x800000053f057290 */ /* 0x000fe200087fe43f */
[----:B------:R-:W-:Y:S01]  /*09f0*/  UMOV UR10, UR18 ;  /* 0x00000012000a7c82 */ /* 0x000fe20008000000 */
[----:B------:R-:W-:-:S02]  /*0a00*/  UMOV UR11, UR19 ;  /* 0x00000013000b7c82 */ /* 0x000fc40008000000 */
[----:B------:R-:W-:Y:S01]  /*0a10*/  UIMAD UR5, UR5, UR8, URZ ;  /* 0x00000008050572a4 */ /* 0x000fe2000f8e023f */
[----:B------:R-:W0:Y:S01]  /*0a20*/  F2I.U32.TRUNC.NTZ R0, R0 ;  /* 0x0000000000007305 */ /* 0x000e22000020f000 */
[----:B------:R-:W-:Y:S02]  /*0a30*/  UIMAD.WIDE.U32 UR10, UR6, UR8, UR10 ;  /* 0x00000008060a72a5 */ /* 0x000fe4000f8e000a */
[----:B------:R-:W-:Y:S01]  /*0a40*/  UIMAD UR6, UR6, UR9, UR5 ;  /* 0x00000009060672a4 */ /* 0x000fe2000f8e0205 */
[----:B------:R-:W-:Y:S01]  /*0a50*/  ULDC UR21, c[0x0][0x658] ;  /* 0x0001960000157ab9 */ /* 0x000fe20000000800 */
[----:B------:R-:W-:Y:S02]  /*0a60*/  UMOV UR19, 0xffffffff ;  /* 0xffffffff00137882 */ /* 0x000fe40000000000 */
[----:B------:R-:W-:Y:S01]  /*0a70*/  UIADD3 UR6, UR11, UR6, URZ ;  /* 0x000000060b067290 */ /* 0x000fe2000fffe03f */
[----:B------:R-:W-:Y:S01]  /*0a80*/  ULDC UR15, c[0x0][0x618] ;  /* 0x00018600000f7ab9 */ /* 0x000fe20000000800 */
[----:B------:R-:W-:Y:S01]  /*0a90*/  ULDC.64 UR8, c[0x0][0x640] ;  /* 0x0001900000087ab9 */ /* 0x000fe20000000a00 */
[----:B------:R-:W-:Y:S01]  /*0aa0*/  USHF.L.U32 UR11, UR19, UR21, URZ ;  /* 0x00000015130b7299 */ /* 0x000fe2000800063f */
[----:B------:R-:W-:Y:S01]  /*0ab0*/  ISETP.NE.U32.AND P0, PT, RZ, UR8, PT ;  /* 0x00000008ff007c0c */ /* 0x000fe2000bf05070 */
[----:B------:R-:W-:-:S02]  /*0ac0*/  USHF.R.U64 UR19, UR10, UR15, UR6 ;  /* 0x0000000f0a137299 */ /* 0x000fc40008001206 */
[----:B------:R-:W-:Y:S01]  /*0ad0*/  USHF.R.U32.HI UR10, URZ, UR15, UR6 ;  /* 0x0000000f3f0a7299 */ /* 0x000fe20008011606 */
[----:B0-----:R-:W-:Y:S01]  /*0ae0*/  R2UR UR14, R0 ;  /* 0x00000000000e72ca */ /* 0x001fe200000e0000 */
[----:B------:R-:W-:Y:S01]  /*0af0*/  ULDC UR17, c[0x0][0x608] ;  /* 0x0001820000117ab9 */ /* 0x000fe20000000800 */
[----:B------:R-:W-:Y:S01]  /*0b00*/  ISETP.NE.AND.EX P0, PT, RZ, UR9, PT, P0 ;  /* 0x00000009ff007c0c */ /* 0x000fe2000bf05300 */
[----:B------:R-:W-:Y:S02]  /*0b10*/  USHF.R.U64 UR23, UR19, UR17, UR10 ;  /* 0x0000001113177299 */ /* 0x000fe4000800120a */
[----:B------:R-:W-:Y:S01]  /*0b20*/  USHF.R.U32.HI UR10, URZ, UR17, UR10 ;  /* 0x000000113f0a7299 */ /* 0x000fe2000801160a */
[----:B------:R-:W-:Y:S01]  /*0b30*/  UMOV UR16, 0x1 ;  /* 0x0000000100107882 */ /* 0x000fe20000000000 */
[----:B------:R-:W-:Y:S02]  /*0b40*/  UIADD3 UR12, -UR12, URZ, URZ ;  /* 0x0000003f0c0c7290 */ /* 0x000fe4000fffe13f */
[----:B------:R-:W-:-:S02]  /*0b50*/  USHF.R.U64 UR24, UR23, UR21, UR10 ;  /* 0x0000001517187299 */ /* 0x000fc4000800120a */
[----:B------:R-:W-:Y:S01]  /*0b60*/  USHF.L.U32 UR6, UR16, UR21, URZ ;  /* 0x0000001510067299 */ /* 0x000fe2000800063f */
[----:B------:R-:W-:Y:S01]  /*0b70*/  ULDC UR13, c[0x0][0x144] ;  /* 0x00005100000d7ab9 */ /* 0x000fe20000000800 */
[----:B------:R-:W-:Y:S01]  /*0b80*/  ULDC UR5, c[0x0][0x600] ;  /* 0x0001800000057ab9 */ /* 0x000fe20000000800 */
[----:B------:R-:W-:Y:S02]  /*0b90*/  ULOP3.LUT UR16, URZ, UR11, URZ, 0x33, !UPT ;  /* 0x0000000b3f107292 */ /* 0x000fe4000f8e333f */
[----:B------:R-:W-:Y:S02]  /*0ba0*/  USHF.R.U32.HI UR11, URZ, UR21, UR10 ;  /* 0x000000153f0b7299 */ /* 0x000fe4000801160a */
[----:B------:R-:W-:Y:S02]  /*0bb0*/  UIADD3 UR18, UR5, -0x1, URZ ;  /* 0xffffffff05127890 */ /* 0x000fe4000fffe03f */
[----:B------:R-:W-:Y:S02]  /*0bc0*/  UIADD3 UR20, -UR14, URZ, URZ ;  /* 0x0000003f0e147290 */ /* 0x000fe4000fffe13f */
[----:B------:R-:W-:Y:S01]  /*0bd0*/  UIMAD UR4, UR13, UR12, UR4 ;  /* 0x0000000c0d0472a4 */ /* 0x000fe2000f8e0204 */
[----:B------:R-:W-:Y:S01]  /*0be0*/  ULDC UR25, c[0x0][0x148] ;  /* 0x0000520000197ab9 */ /* 0x000fe20000000800 */
[----:B------:R-:W-:Y:S01]  /*0bf0*/  ULDC UR21, c[0x0][0x648] ;  /* 0x0001920000157ab9 */ /* 0x000fe20000000800 */
[----:B------:R-:W-:Y:S01]  /*0c00*/  ULDC UR22, c[0x0][0x638] ;  /* 0x00018e0000167ab9 */ /* 0x000fe20000000800 */
[----:B------:R-:W-:Y:S01]  /*0c10*/  UMOV UR10, UR24 ;  /* 0x00000018000a7c82 */ /* 0x000fe20008000000 */
[----:B------:R-:W-:Y:S07]  /*0c20*/  @!P0 BRA `(.L_x_6) ;  /* 0x0000000000308947 */ /* 0x000fee0003800000 */
[----:B------:R-:W-:Y:S02]  /*0c30*/  ULDC UR14, c[0x0][0x64c] ;  /* 0x00019300000e7ab9 */ /* 0x000fe40000000800 */
        /* <DEDUP_REMOVED lines=8> */
[----:B------:R-:W-:-:S07]  /*0cc0*/  UIMAD.WIDE.U32.X UR8, UR17, UR9, UR14, UP0 ;  /* 0x00000009110872a5 */ /* 0x000fce00080e040e */
[----:B------:R-:W-:Y:S01]  /*0cd0*/  UMOV UR10, UR8 ;  /* 0x00000008000a7c82 */ /* 0x000fe20008000000 */
[----:B------:R-:W-:-:S05]  /*0ce0*/  UMOV UR11, UR9 ;  /* 0x00000009000b7c82 */ /* 0x000fca0008000000 */
.L_x_6:
[----:B------:R-:W-:Y:S01]  /*0cf0*/  UISETP.NE.AND UP0, UPT, UR45, URZ, UPT ;  /* 0x0000003f2d00728c */ /* 0x000fe2000bf05270 */
[----:B------:R-:W-:Y:S01]  /*0d00*/  MOV R0, 0x1 ;  /* 0x0000000100007802 */ /* 0x000fe20000000f00 */
[----:B------:R-:W-:Y:S02]  /*0d10*/  USHF.R.U64 UR8, UR10, UR21, UR11 ;  /* 0x000000150a087299 */ /* 0x000fe4000800120b */
[----:B------:R-:W-:Y:S02]  /*0d20*/  ULOP3.LUT UR16, UR23, UR16, URZ, 0xc0, !UPT ;  /* 0x0000001017107292 */ /* 0x000fe4000f8ec03f */
[----:B------:R-:W-:Y:S02]  /*0d30*/  ULOP3.LUT UR18, UR19, UR18, URZ, 0xc0, !UPT ;  /* 0x0000001213127292 */ /* 0x000fe4000f8ec03f */
[----:B------:R-:W-:-:S03]  /*0d40*/  UIMAD UR16, UR6, UR8, UR16 ;  /* 0x00000008061072a4 */ /* 0x000fc6000f8e0210 */
[----:B------:R-:W-:Y:S02]  /*0d50*/  @UP0 UIMAD UR4, UR25, UR20, UR7 ;  /* 0x00000014190402a4 */ /* 0x000fe4000f8e0207 */
[----:B------:R-:W-:-:S04]  /*0d60*/  UIADD3 UR7, -UR8, URZ, URZ ;  /* 0x0000003f08077290 */ /* 0x000fc8000fffe13f */
[----:B------:R-:W-:-:S03]  /*0d70*/  UIMAD UR6, UR7, UR22, UR24 ;  /* 0x00000016070672a4 */ /* 0x000fc6000f8e0218 */
[----:B------:R-:W-:Y:S01]  /*0d80*/  ULDC UR7, c[0x0][0x610] ;  /* 0x0001840000077ab9 */ /* 0x000fe20000000800 */
[----:B------:R-:W-:Y:S02]  /*0d90*/  UIMAD UR6, UR6, UR5, UR18 ;  /* 0x00000005060672a4 */ /* 0x000fe4000f8e0212 */
[----:B------:R-:W-:-:S04]  /*0da0*/  UIMAD UR4, UR16, UR7, UR4 ;  /* 0x00000007100472a4 */ /* 0x000fc8000f8e0204 */
[----:B------:R-:W-:Y:S02]  /*0db0*/  USEL UR42, UR6, UR4, !UP0 ;  /* 0x00000004062a7287 */ /* 0x000fe4000c000000 */
[----:B------:R-:W-:-:S12]  /*0dc0*/  USEL UR41, UR4, UR6, !UP0 ;  /* 0x0000000604297287 */ /* 0x000fd8000c000000 */
.L_x_4:
[----:B------:R-:W-:-:S08]  /*0dd0*/  NOP ;  /* 0x0000000000007918 */ /* 0x000fd00000000000 */
[----:B------:R-:W0:Y:S02]  /*0de0*/  USETMAXREG.TRY_ALLOC.CTAPOOL UP0, 0xf0 ;  /* 0x000000f0000079c8 */ /* 0x000e240008000600 */
[----:B0-----:R-:W-:-:S13]  /*0df0*/  PLOP3.LUT P0, PT, PT, PT, UP0, 0x80, 0x0 ;  /* 0x000000000000781c */ /* 0x001fda0003f0f008 */
[----:B------:R-:W-:Y:S05]  /*0e00*/  @!P0 BRA `(.L_x_4) ;  /* 0xfffffffc00f08947 */ /* 0x000fea000383ffff */
[----:B------:R-:W-:Y:S01]  /*0e10*/  ULDC.64 UR4, c[0x0][0x598] ;  /* 0x0001660000047ab9 */ /* 0x000fe20000000a00 */
[----:B------:R-:W-:Y:S01]  /*0e20*/  ULDC.64 UR36, c[0x0][0x208] ;  /* 0x0000820000247ab9 */ /* 0x000fe20000000a00 */
[----:B------:R-:W-:-:S04]  /*0e30*/  ISETP.NE.U32.AND P0, PT, RZ, UR4, PT ;  /* 0x00000004ff007c0c */ /* 0x000fc8000bf05070 */
[----:B------:R-:W-:-:S13]  /*0e40*/  ISETP.NE.AND.EX P0, PT, RZ, UR5, PT, P0 ;  /* 0x00000005ff007c0c */ /* 0x000fda000bf05300 */
[----:B------:R-:W-:Y:S05]  /*0e50*/  @!P0 BRA `(.L_x_7) ;  /* 0x00000000001c8947 */ /* 0x000fea0003800000 */
[----:B------:R-:W0:Y:S02]  /*0e60*/  LDC.64 R2, c[0x0][0x598] ;  /* 0x00016600ff027b82 */ /* 0x000e240000000a00 */
[----:B0-----:R-:W2:Y:S02]  /*0e70*/  LDG.E.64 R2, desc[UR36][R2.64] ;  /* 0x0000002402027981 */ /* 0x001ea4000c1e1b00 */
[----:B--2---:R-:W-:-:S04]  /*0e80*/  ISETP.NE.U32.AND P0, PT, R2, RZ, PT ;  /* 0x000000ff0200720c */ /* 0x004fc80003f05070 */
[----:B------:R-:W-:-:S13]  /*0e90*/  ISETP.NE.AND.EX P0, PT, R3, RZ, PT, P0 ;  /* 0x000000ff0300720c */ /* 0x000fda0003f05300 */
[----:B------:R-:W-:Y:S05]  /*0ea0*/  @!P0 BRA `(.L_x_7) ;  /* 0x0000000000088947 */ /* 0x000fea0003800000 */
[----:B------:R0:W5:Y:S01]  /*0eb0*/  LD.E R2, desc[UR36][R2.64] ;  /* 0x0000002402027980 */ /* 0x000162000c101900 */
[----:B------:R-:W-:Y:S05]  /*0ec0*/  BRA `(.L_x_8) ;  /* 0x0000000000247947 */ /* 0x000fea0003800000 */
.L_x_7:
[----:B------:R-:W-:Y:S02]  /*0ed0*/  ULDC.64 UR4, c[0x0][0x588] ;  /* 0x0001620000047ab9 */ /* 0x000fe40000000a00 */
[----:B------:R-:W-:-:S04]  /*0ee0*/  ISETP.NE.U32.AND P0, PT, RZ, UR4, PT ;  /* 0x00000004ff007c0c */ /* 0x000fc8000bf05070 */
[----:B------:R-:W-:-:S13]  /*0ef0*/  ISETP.NE.AND.EX P0, PT, RZ, UR5, PT, P0 ;  /* 0x00000005ff007c0c */ /* 0x000fda000bf05300 */
[----:B------:R-:W-:Y:S05]  /*0f00*/  @!P0 BRA `(.L_x_9) ;  /* 0x00000000000c8947 */ /* 0x000fea0003800000 */
[----:B------:R-:W0:Y:S02]  /*0f10*/  LDC.64 R2, c[0x0][0x588] ;  /* 0x00016200ff027b82 */ /* 0x000e240000000a00 */
[----:B0-----:R1:W5:Y:S01]  /*0f20*/  LDG.E R2, desc[UR36][R2.64] ;  /* 0x0000002402027981 */ /* 0x001362000c1e1900 */
[----:B------:R-:W-:Y:S05]  /*0f30*/  BRA `(.L_x_8) ;  /* 0x0000000000087947 */ /* 0x000fea0003800000 */
.L_x_9:
[----:B------:R-:W-:Y:S02]  /*0f40*/  ULDC UR4, c[0x0][0x580] ;  /* 0x0001600000047ab9 */ /* 0x000fe40000000800 */
[----:B------:R-:W-:-:S07]  /*0f50*/  IMAD.U32 R2, RZ, RZ, UR4 ;  /* 0x00000004ff027e24 */ /* 0x000fce000f8e00ff */
.L_x_8:
[----:B------:R-:W-:Y:S02]  /*0f60*/  ULDC.64 UR4, c[0x0][0x5a0] ;  /* 0x0001680000047ab9 */ /* 0x000fe40000000a00 */
[----:B------:R-:W-:-:S04]  /*0f70*/  ISETP.NE.U32.AND P0, PT, RZ, UR4, PT ;  /* 0x00000004ff007c0c */ /* 0x000fc8000bf05070 */
[----:B------:R-:W-:-:S13]  /*0f80*/  ISETP.NE.AND.EX P0, PT, RZ, UR5, PT, P0 ;  /* 0x00000005ff007c0c */ /* 0x000fda000bf05300 */
[----:B------:R-:W-:Y:S05]  /*0f90*/  @!P0 BRA `(.L_x_10) ;  /* 0x00000000001c8947 */ /* 0x000fea0003800000 */
[----:B------:R-:W2:Y:S02]  /*0fa0*/  LDC.64 R4, c[0x0][0x5a0] ;  /* 0x00016800ff047b82 */ /* 0x000ea40000000a00 */
[----:B--2---:R-:W2:Y:S02]  /*0fb0*/  LDG.E.64 R4, desc[UR36][R4.64] ;  /* 0x0000002404047981 */ /* 0x004ea4000c1e1b00 */
[----:B--2---:R-:W-:-:S04]  /*0fc0*/  ISETP.NE.U32.AND P0, PT, R4, RZ, PT ;  /* 0x000000ff0400720c */ /* 0x004fc80003f05070 */
[----:B------:R-:W-:-:S13]  /*0fd0*/  ISETP.NE.AND.EX P0, PT, R5, RZ, PT, P0 ;  /* 0x000000ff0500720c */ /* 0x000fda0003f05300 */
[----:B------:R-:W-:Y:S05]  /*0fe0*/  @!P0 BRA `(.L_x_10) ;  /* 0x0000000000088947 */ /* 0x000fea0003800000 */
[----:B------:R2:W5:Y:S01]  /*0ff0*/  LD.E R16, desc[UR36][R4.64] ;  /* 0x0000002404107980 */ /* 0x000562000c101900 */
[----:B------:R-:W-:Y:S05]  /*1000*/  BRA `(.L_x_11) ;  /* 0x0000000000247947 */ /* 0x000fea0003800000 */
.L_x_10:
[----:B------:R-:W-:Y:S02]  /*1010*/  ULDC.64 UR4, c[0x0][0x590] ;  /* 0x0001640000047ab9 */ /* 0x000fe40000000a00 */
[----:B------:R-:W-:-:S04]  /*1020*/  ISETP.NE.U32.AND P0, PT, RZ, UR4, PT ;  /* 0x00000004ff007c0c */ /* 0x000fc8000bf05070 */
[----:B------:R-:W-:-:S13]  /*1030*/  ISETP.NE.AND.EX P0, PT, RZ, UR5, PT, P0 ;  /* 0x00000005ff007c0c */ /* 0x000fda000bf05300 */
[----:B------:R-:W-:Y:S05]  /*1040*/  @!P0 BRA `(.L_x_12) ;  /* 0x00000000000c8947 */ /* 0x000fea0003800000 */
[----:B------:R-:W2:Y:S02]  /*1050*/  LDC.64 R16, c[0x0][0x590] ;  /* 0x00016400ff107b82 */ /* 0x000ea40000000a00 */
[----:B--2---:R3:W5:Y:S01]  /*1060*/  LDG.E R16, desc[UR36][R16.64] ;  /* 0x0000002410107981 */ /* 0x004762000c1e1900 */
[----:B------:R-:W-:Y:S05]  /*1070*/  BRA `(.L_x_11) ;  /* 0x0000000000087947 */ /* 0x000fea0003800000 */
.L_x_12:
[----:B------:R-:W-:Y:S02]  /*1080*/  ULDC UR4, c[0x0][0x584] ;  /* 0x0001610000047ab9 */ /* 0x000fe40000000800 */
[----:B------:R-:W-:-:S07]  /*1090*/  IMAD.U32 R16, RZ, RZ, UR4 ;  /* 0x00000004ff107e24 */ /* 0x000fce000f8e00ff */
.L_x_11:
[----:B------:R-:W-:-:S13]  /*10a0*/  LOP3.LUT P0, RZ, R0, 0xff, RZ, 0xc0, !PT ;  /* 0x000000ff00ff7812 */ /* 0x000fda000780c0ff */
[----:B------:R-:W-:Y:S05]  /*10b0*/  @!P0 EXIT ;  /* 0x000000000000894d */ /* 0x000fea0003800000 */
[----:B------:R-:W-:Y:S01]  /*10c0*/  ULDC UR4, c[0x0][0x28c] ;  /* 0x0000a30000047ab9 */ /* 0x000fe20000000800 */
[----:B------:R-:W-:Y:S01]  /*10d0*/  UMOV UR38, URZ ;  /* 0x0000003f00267c82 */ /* 0x000fe20008000000 */
[----:B------:R-:W-:Y:S01]  /*10e0*/  UIADD3 UR4, UR4, 0x1f, URZ ;  /* 0x0000001f04047890 */ /* 0x000fe2000fffe03f */
[----:B------:R-:W-:-:S03]  /*10f0*/  UMOV UR39, URZ ;  /* 0x0000003f00277c82 */ /* 0x000fc60008000000 */
[----:B------:R-:W-:-:S04]  /*1100*/  USHF.R.S32.HI UR5, URZ, 0x1f, UR4 ;  /* 0x0000001f3f057899 */ /* 0x000fc80008011404 */
[----:B------:R-:W-:-:S04]  /*1110*/  ULEA.HI UR5, UR5, UR4, URZ, 0x5 ;  /* 0x0000000405057291 */ /* 0x000fc8000f8f283f */
[----:B------:R-:W-:-:S12]  /*1120*/  USHF.R.S32.HI UR44, URZ, 0x5, UR5 ;  /* 0x000000053f2c7899 */ /* 0x000fd80008011405 */
.L_x_540:
[----:B------:R-:W4:Y:S01]  /*1130*/  S2R R0, SR_TID.X ;  /* 0x0000000000007919 */ /* 0x000f220000002100 */
[----:B------:R-:W0:Y:S01]  /*1140*/  S2UR UR6, SR_CgaCtaId ;  /* 0x00000000000679c3 */ /* 0x000e220000008800 */
[----:B------:R-:W-:Y:S02]  /*1150*/  UMOV UR46, 0x400 ;  /* 0x00000400002e7882 */ /* 0x000fe40000000000 */
[----:B0-----:R-:W-:Y:S01]  /*1160*/  ULEA UR46, UR6, UR46, 0x18 ;  /* 0x0000002e062e7291 */ /* 0x001fe2000f8ec03f */
[----:B----4-:R-:W-:-:S04]  /*1170*/  LOP3.LUT R0, R0, 0x80, RZ, 0xc0, !PT ;  /* 0x0000008000007812 */ /* 0x010fc800078ec0ff */
[----:B------:R-:W-:-:S06]  /*1180*/  SHF.R.U32.HI R0, RZ, 0x7, R0 ;  /* 0x00000007ff007819 */ /* 0x000fcc0000011600 */
[----:B------:R-:W0:Y:S02]  /*1190*/  SHFL.IDX PT, R0, R0, RZ, 0x1f ;  /* 0x00001fff00007589 */ /* 0x000e2400000e0000 */
[----:B0-----:R-:W-:-:S13]  /*11a0*/  R2UR UR4, R0 ;  /* 0x00000000000472ca */ /* 0x001fda00000e0000 */
[----:B------:R-:W-:-:S04]  /*11b0*/  ULEA.HI UR5, UR4, UR4, URZ, 0x1 ;  /* 0x0000000404057291 */ /* 0x000fc8000f8f083f */
[----:B------:R-:W-:-:S04]  /*11c0*/  ULOP3.LUT UR5, UR5, 0xffffe, URZ, 0xc0, !UPT ;  /* 0x000ffffe05057892 */ /* 0x000fc8000f8ec03f */
[----:B------:R-:W-:-:S03]  /*11d0*/  UIADD3 UR5, UR4, -UR5, URZ ;  /* 0x8000000504057290 */ /* 0x000fc6000fffe03f */
[----:B------:R-:W-:Y:S01]  /*11e0*/  ULDC UR4, c[0x0][0x28c] ;  /* 0x0000a30000047ab9 */ /* 0x000fe20000000800 */
[----:B------:R-:W-:Y:S01]  /*11f0*/  ULEA UR5, UR5, UR46, 0xc ;  /* 0x0000002e05057291 */ /* 0x000fe2000f8e603f */
[----:B------:R-:W-:-:S03]  /*1200*/  ISETP.LT.AND P0, PT, RZ, UR4, PT ;  /* 0x00000004ff007c0c */ /* 0x000fc6000bf01270 */
[----:B------:R-:W-:-:S04]  /*1210*/  UIADD3 UR5, UR5, 0x100, URZ ;  /* 0x0000010005057890 */ /* 0x000fc8000fffe03f */
[----:B------:R-:W-:-:S04]  /*1220*/  USHF.R.U32.HI UR5, URZ, 0x4, UR5 ;  /* 0x000000043f057899 */ /* 0x000fc80008011605 */
[----:B------:R-:W-:Y:S02]  /*1230*/  ULOP3.LUT UR47, UR5, 0x3fff, URZ, 0xc0, !UPT ;  /* 0x00003fff052f7892 */ /* 0x000fe4000f8ec03f */
[----:B-1-3--:R-:W-:Y:S10]  /*1240*/  @P0 BRA `(.L_x_13) ;  /* 0x0000000000400947 */ /* 0x00aff40003800000 */
[----:B------:R-:W-:Y:S01]  /*1250*/  MOV R0, 0x0 ;  /* 0x0000000000007802 */ /* 0x000fe20000000f00 */
[----:B------:R-:W-:Y:S01]  /*1260*/  ULDC.64 UR4, c[0x4][0x68] ;  /* 0x01001a0000047ab9 */ /* 0x000fe20000000a00 */
[----:B------:R-:W-:Y:S01]  /*1270*/  ULDC.64 UR6, c[0x4][0x8] ;  /* 0x0100020000067ab9 */ /* 0x000fe20000000a00 */
[----:B--2---:R-:W-:Y:S01]  /*1280*/  IMAD.U32 R4, RZ, RZ, UR4 ;  /* 0x00000004ff047e24 */ /* 0x004fe2000f8e00ff */
[----:B------:R0:W2:Y:S01]  /*1290*/  LDC.64 R14, c[0x4][R0] ;  /* 0x01000000000e7b82 */ /* 0x0000a20000000a00 */
[----:B------:R-:W-:Y:S01]  /*12a0*/  IMAD.U32 R5, RZ, RZ, UR5 ;  /* 0x00000005ff057e24 */ /* 0x000fe2000f8e00ff */
[----:B------:R-:W-:Y:S01]  /*12b0*/  ULDC.64 UR4, c[0x4][0x70] ;  /* 0x01001c0000047ab9 */ /* 0x000fe20000000a00 */
[----:B------:R-:W-:Y:S01]  /*12c0*/  IMAD.U32 R10, RZ, RZ, UR6 ;  /* 0x00000006ff0a7e24 */ /* 0x000fe2000f8e00ff */
[----:B------:R-:W-:Y:S01]  /*12d0*/  MOV R7, UR5 ;  /* 0x0000000500077c02 */ /* 0x000fe20008000f00 */
[----:B------:R-:W-:Y:S02]  /*12e0*/  IMAD.U32 R6, RZ, RZ, UR4 ;  /* 0x00000004ff067e24 */ /* 0x000fe4000f8e00ff */
[----:B------:R-:W-:-:S02]  /*12f0*/  IMAD.U32 R11, RZ, RZ, UR7 ;  /* 0x00000007ff0b7e24 */ /* 0x000fc4000f8e00ff */
[----:B------:R-:W-:Y:S02]  /*1300*/  IMAD.MOV.U32 R8, RZ, RZ, 0x1e1 ;  /* 0x000001e1ff087424 */ /* 0x000fe400078e00ff */
[----:B------:R-:W-:Y:S02]  /*1310*/  IMAD.MOV.U32 R12, RZ, RZ, 0x1 ;  /* 0x00000001ff0c7424 */ /* 0x000fe400078e00ff */
[----:B0-----:R-:W-:-:S07]  /*1320*/  IMAD.MOV.U32 R13, RZ, RZ, RZ ;  /* 0x000000ffff0d7224 */ /* 0x001fce00078e00ff */
[----:B------:R-:W-:-:S07]  /*1330*/  LEPC R20, `(.L_x_13) ;  /* 0x000000001014794e */ /* 0x000fce0000000000 */
[----:B-123-5:R-:W-:Y:S05]  /*1340*/  CALL.ABS.NOINC R14 ;  /* 0x000000000e007343 */ /* 0x02efea0003c00000 */
.L_x_13:
[----:B------:R-:W-:-:S06]  /*1350*/  ULOP3.LUT UR4, UR40, 0x1, URZ, 0xfc, !UPT ;  /* 0x0000000128047892 */ /* 0x000fcc000f8efc3f */
[----:B------:R-:W-:-:S04]  /*1360*/  MOV R0, UR4 ;  /* 0x0000000400007c02 */ /* 0x000fc80008000f00 */
[----:B------:R-:W-:-:S13]  /*1370*/  ISETP.NE.AND P0, PT, R0, 0x3, PT ;  /* 0x000000030000780c */ /* 0x000fda0003f05270 */
[----:B------:R-:W-:Y:S05]  /*1380*/  @!P0 BRA `(.L_x_14) ;  /* 0x0000000000048947 */ /* 0x000fea0003800000 */
[----:B------:R-:W-:Y:S01]  /*1390*/  BPT.TRAP 0x1 ;  /* 0x000000040000795c */ /* 0x000fe20000300000 */
.L_x_14:
[----:B-1----:R-:W-:Y:S02]  /*13a0*/  IMAD.U32 R3, RZ, RZ, UR39 ;  /* 0x00000027ff037e24 */ /* 0x002fe4000f8e00ff */
[----:B------:R-:W-:-:S03]  /*13b0*/  IMAD.U32 R0, RZ, RZ, UR38 ;  /* 0x00000026ff007e24 */ /* 0x000fc6000f8e00ff */
[----:B------:R-:W-:Y:S02]  /*13c0*/  LEA R3, R3, UR46, 0x3 ;  /* 0x0000002e03037c11 */ /* 0x000fe4000f8e18ff */
[----:B------:R-:W-:-:S04]  /*13d0*/  SHF.L.U32 R0, R0, 0x1f, RZ ;  /* 0x0000001f00007819 */ /* 0x000fc800000006ff */
[----:B------:R0:W1:Y:S01]  /*13e0*/  SYNCS.PHASECHK.TRANS64.TRYWAIT P1, [R3+URZ], R0 ;  /* 0x00000000030075a7 */ /* 0x000062000802017f */
[----:B------:R-:W-:Y:S05]  /*13f0*/  @!P0 BRA `(.L_x_15) ;  /* 0x0000000000048947 */ /* 0x000fea0003800000 */
[----:B------:R-:W-:Y:S01]  /*1400*/  BPT.TRAP 0x1 ;  /* 0x000000040000795c */ /* 0x000fe20000300000 */
.L_x_15:
[----:B-1----:R-:W-:Y:S05]  /*1410*/  @P1 BRA `(.L_x_16) ;  /* 0x0000000000081947 */ /* 0x002fea0003800000 */
[----:B------:R-:W1:Y:S02]  /*1420*/  SYNCS.PHASECHK.TRANS64.TRYWAIT P1, [R3+URZ], R0 ;  /* 0x00000000030075a7 */ /* 0x000e64000802017f */
[----:B-1----:R-:W-:Y:S05]  /*1430*/  @!P1 BRA `(.L_x_17) ;  /* 0x0000016000a49947 */ /* 0x002fea0003800000 */
.L_x_16:
[----:B------:R-:W-:-:S04]  /*1440*/  UISETP.LT.AND UP0, UPT, UR44, 0x1, UPT ;  /* 0x000000012c00788c */ /* 0x000fc8000bf01270 */
[----:B------:R-:W-:-:S04]  /*1450*/  USEL UR4, UR44, 0x1, UP0 ;  /* 0x000000012c047887 */ /* 0x000fc80008000000 */
[----:B------:R-:W-:-:S06]  /*1460*/  UIADD3 UR4, UR44, -UR4, URZ ;  /* 0x800000042c047290 */ /* 0x000fcc000fffe03f */
[----:B01----:R-:W-:Y:S02]  /*1470*/  IMAD.U32 R0, RZ, RZ, UR4 ;  /* 0x00000004ff007e24 */ /* 0x003fe4000f8e00ff */
[----:B------:R-:W-:Y:S01]  /*1480*/  IMAD.U32 R3, RZ, RZ, UR4 ;  /* 0x00000004ff037e24 */ /* 0x000fe2000f8e00ff */
[----:B------:R-:W-:Y:S05]  /*1490*/  WARPSYNC.ALL ;  /* 0x0000000000007948 */ /* 0x000fea0003800000 */
[----:B------:R-:W-:Y:S01]  /*14a0*/  ISETP.GE.AND P1, PT, R0, 0x1, PT ;  /* 0x000000010000780c */ /* 0x000fe20003f26270 */
[----:B------:R-:W-:Y:S01]  /*14b0*/  UIADD3 UR46, UR46, 0x14100, URZ ;  /* 0x000141002e2e7890 */ /* 0x000fe2000fffe03f */
[----:B------:R-:W-:Y:S01]  /*14c0*/  WARPGROUP.ARRIVE ;  /* 0x00000000000079c5 */ /* 0x000fe20000000000 */
[----:B------:R-:W-:-:S02]  /*14d0*/  ULOP3.LUT UR8, UR47, 0x10000, URZ, 0xfc, !UPT ;  /* 0x000100002f087892 */ /* 0x000fc4000f8efc3f */
[----:B------:R-:W-:Y:S02]  /*14e0*/  USHF.R.U32.HI UR46, URZ, 0x4, UR46 ;  /* 0x000000043f2e7899 */ /* 0x000fe4000801162e */
[----:B------:R-:W-:Y:S02]  /*14f0*/  ULEA UR10, UR39, UR8, 0xa ;  /* 0x00000008270a7291 */ /* 0x000fe4000f8e503f */
[----:B------:R-:W-:Y:S01]  /*1500*/  ULOP3.LUT UR9, UR46, 0x3fff, URZ, 0xc0, !UPT ;  /* 0x00003fff2e097892 */ /* 0x000fe2000f8ec03f */
[----:B------:R-:W-:Y:S01]  /*1510*/  UMOV UR5, 0x80000020 ;  /* 0x8000002000057882 */ /* 0x000fe20000000000 */
[----:B------:R-:W-:Y:S02]  /*1520*/  UMOV UR7, 0x80000020 ;  /* 0x8000002000077882 */ /* 0x000fe40000000000 */
[----:B------:R-:W-:Y:S01]  /*1530*/  ULOP3.LUT UR9, UR9, 0x10000, URZ, 0xfc, !UPT ;  /* 0x0001000009097892 */ /* 0x000fe2000f8efc3f */
[----:B------:R-:W-:-:S03]  /*1540*/  UMOV UR4, UR10 ;  /* 0x0000000a00047c82 */ /* 0x000fc60008000000 */
[----:B------:R-:W-:-:S07]  /*1550*/  ULEA UR11, UR39, UR9, 0xa ;  /* 0x00000009270b7291 */ /* 0x000fce000f8e503f */
[----:B------:R-:W-:Y:S02]  /*1560*/  UMOV UR6, UR11 ;  /* 0x0000000b00067c82 */ /* 0x000fe40008000000 */
[----:B------:R-:W-:Y:S01]  /*1570*/  HGMMA.64x256x16.F32 R24, gdesc[UR4], RZ, !UPT, gsb0 ;  /* 0x03e00000041879f0 */ /* 0x000fe2000c0008ff */
[----:B------:R-:W-:Y:S01]  /*1580*/  UIADD3 UR4, UR10, 0x200, URZ ;  /* 0x000002000a047890 */ /* 0x000fe2000fffe03f */
[----:B------:R-:W-:Y:S01]  /*1590*/  UMOV UR5, 0x80000020 ;  /* 0x8000002000057882 */ /* 0x000fe20000000000 */
[----:B------:R-:W-:Y:S02]  /*15a0*/  WARPGROUP.DEPBAR.LE gsb0, 0x0 ;  /* 0x00008000000079c5 */ /* 0x000fe40000010000 */
[----:B------:R-:W-:Y:S01]  /*15b0*/  STL.64 [R1], R24 ;  /* 0x0000001801007387 */ /* 0x000fe20000100a00 */
[----:B------:R-:W-:Y:S01]  /*15c0*/  IMAD.MOV.U32 R235, RZ, RZ, R49 ;  /* 0x000000ffffeb7224 */ /* 0x000fe200078e0031 */
[----:B------:R-:W-:Y:S01]  /*15d0*/  MOV R234, R50 ;  /* 0x0000003200ea7202 */ /* 0x000fe20000000f00 */
[----:B------:R-:W-:Y:S01]  /*15e0*/  IMAD.MOV.U32 R233, RZ, RZ, R51 ;  /* 0x000000ffffe97224 */ /* 0x000fe200078e0033 */
[----:B------:R-:W-:Y:S01]  /*15f0*/  STL.64 [R1+0x8], R26 ;  /* 0x0000081a01007387 */ /* 0x000fe20000100a00 */
        /* <DEDUP_REMOVED lines=53> */
[----:B------:R0:W-:Y:S01]  /*1950*/  STL [R1+0x60], R48 ;  /* 0x0000603001007387 */ /* 0x0001e20000100800 */
[----:B------:R-:W-:-:S02]  /*1960*/  IMAD.MOV.U32 R168, RZ, RZ, R84 ;  /* 0x000000ffffa87224 */ /* 0x000fc400078e0054 */
[----:B------:R-:W-:Y:S01]  /*1970*/  IMAD.MOV.U32 R169, RZ, RZ, R85 ;  /* 0x000000ffffa97224 */ /* 0x000fe200078e0055 */
[----:B------:R-:W-:Y:S01]  /*1980*/  STL [R1+0x2b8], R160 ;  /* 0x0002b8a001007387 */ /* 0x000fe20000100800 */
[----:B------:R-:W-:Y:S02]  /*1990*/  IMAD.MOV.U32 R171, RZ, RZ, R87 ;  /* 0x000000ffffab7224 */ /* 0x000fe400078e0057 */
[----:B------:R-:W-:Y:S02]  /*19a0*/  IMAD.MOV.U32 R172, RZ, RZ, R88 ;  /* 0x000000ffffac7224 */ /* 0x000fe400078e0058 */
[----:B------:R-:W-:Y:S02]  /*19b0*/  IMAD.MOV.U32 R173, RZ, RZ, R89 ;  /* 0x000000ffffad7224 */ /* 0x000fe400078e0059 */
[----:B------:R-:W-:Y:S02]  /*19c0*/  IMAD.MOV.U32 R174, RZ, RZ, R90 ;  /* 0x000000ffffae7224 */ /* 0x000fe400078e005a */
[----:B------:R-:W-:-:S02]  /*19d0*/  IMAD.MOV.U32 R175, RZ, RZ, R91 ;  /* 0x000000ffffaf7224 */ /* 0x000fc400078e005b */
[----:B------:R-:W-:Y:S02]  /*19e0*/  IMAD.MOV.U32 R177, RZ, RZ, R93 ;  /* 0x000000ffffb17224 */ /* 0x000fe400078e005d */
        /* <DEDUP_REMOVED lines=37> */
[----:B---3--:R-:W-:Y:S02]  /*1c40*/  IMAD.MOV.U32 R17, RZ, RZ, R138 ;  /* 0x000000ffff117224 */ /* 0x008fe400078e008a */
        /* <DEDUP_REMOVED lines=8> */
[----:B--2---:R-:W-:-:S02]  /*1cd0*/  IMAD.MOV.U32 R5, RZ, RZ, R149 ;  /* 0x000000ffff057224 */ /* 0x004fc400078e0095 */
[----:B------:R-:W-:Y:S02]  /*1ce0*/  IMAD.MOV.U32 R4, RZ, RZ, R150 ;  /* 0x000000ffff047224 */ /* 0x000fe400078e0096 */
[----:B------:R-:W-:Y:S02]  /*1cf0*/  IMAD.MOV.U32 R0, RZ, RZ, R151 ;  /* 0x000000ffff007224 */ /* 0x000fe400078e0097 */
[----:B0-----:R-:W-:-:S06]  /*1d00*/  WARPGROUP.ARRIVE ;  /* 0x00000000000079c5 */ /* 0x001fcc0000000000 */
[----:B------:R-:W-:Y:S03]  /*1d10*/  HGMMA.64x256x16.F32 R24, gdesc[UR4], RZ, !UPT, gsb0 ;  /* 0x03e00000041879f0 */ /* 0x000fe6000c0008ff */
[----:B------:R-:W-:Y:S02]  /*1d20*/  WARPGROUP.DEPBAR.LE gsb0, 0x0 ;  /* 0x00008000000079c5 */ /* 0x000fe40000010000 */
[----:B------:R-:W-:Y:S04]  /*1d30*/  STL.64 [R1+0x2b0], R150 ;  /* 0x0002b09601007387 */ /* 0x000fe80000100a00 */
        /* <DEDUP_REMOVED lines=20> */
[----:B------:R0:W-:Y:S04]  /*1e80*/  STL.64 [R1+0x208], R108 ;  /* 0x0002086c01007387 */ /* 0x0001e80000100a00 */
[----:B0-----:R-:W2:Y:S04]  /*1e90*/  LDL.LU R108, [R1] ;  /* 0x00000000016c7983 */ /* 0x001ea80000300800 */
[----:B------:R-:W2:Y:S04]  /*1ea0*/  LDL.LU R109, [R1+0x4] ;  /* 0x00000400016d7983 */ /* 0x000ea80000300800 */
        /* <DEDUP_REMOVED lines=22> */
[----:B------:R-:W2:Y:S01]  /*2010*/  LDL.LU R132, [R1+0x60] ;  /* 0x0000600001847983 */ /* 0x000ea20000300800 */
        /* <DEDUP_REMOVED lines=10> */
[----:B------:R-:W-:Y:S01]  /*20c0*/  UIADD3 UR4, UR10, 0x2, URZ ;  /* 0x000000020a047890 */ /* 0x000fe2000fffe03f */
[----:B------:R-:W-:Y:S01]  /*20d0*/  IMAD.MOV.U32 R140, RZ, RZ, R228 ;  /* 0x000000ffff8c7224 */ /* 0x000fe200078e00e4 */
[----:B------:R-:W-:Y:S01]  /*20e0*/  UIADD3 UR6, UR11, 0x2, URZ ;  /* 0x000000020b067890 */ /* 0x000fe2000fffe03f */
[----:B------:R-:W-:Y:S01]  /*20f0*/  IMAD.MOV.U32 R141, RZ, RZ, R227 ;  /* 0x000000ffff8d7224 */ /* 0x000fe200078e00e3 */
[----:B------:R-:W-:Y:S01]  /*2100*/  UMOV UR5, 0x80000020 ;  /* 0x8000002000057882 */ /* 0x000fe20000000000 */
[----:B------:R-:W-:Y:S01]  /*2110*/  IMAD.MOV.U32 R142, RZ, RZ, R226 ;  /* 0x000000ffff8e7224 */ /* 0x000fe200078e00e2 */
[----:B------:R-:W-:Y:S01]  /*2120*/  MOV R226, R12 ;  /* 0x0000000c00e27202 */ /* 0x000fe20000000f00 */
[----:B------:R-:W-:Y:S01]  /*2130*/  IMAD.MOV.U32 R143, RZ, RZ, R225 ;  /* 0x000000ffff8f7224 */ /* 0x000fe200078e00e1 */
[----:B------:R-:W-:Y:S01]  /*2140*/  UMOV UR7, 0x80000020 ;  /* 0x8000002000077882 */ /* 0x000fe20000000000 */
[----:B------:R-:W-:-:S02]  /*2150*/  IMAD.MOV.U32 R144, RZ, RZ, R224 ;  /* 0x000000ffff907224 */ /* 0x000fc400078e00e0 */
[----:B------:R-:W-:Y:S02]  /*2160*/  IMAD.MOV.U32 R146, RZ, RZ, R222 ;  /* 0x000000ffff927224 */ /* 0x000fe400078e00de */
[----:B------:R-:W-:Y:S02]  /*2170*/  IMAD.MOV.U32 R147, RZ, RZ, R221 ;  /* 0x000000ffff937224 */ /* 0x000fe400078e00dd */
[----:B------:R-:W-:Y:S01]  /*2180*/  IMAD.MOV.U32 R148, RZ, RZ, R220 ;  /* 0x000000ffff947224 */ /* 0x000fe200078e00dc */
[----:B------:R-:W-:Y:S01]  /*2190*/  MOV R220, R19 ;  /* 0x0000001300dc7202 */ /* 0x000fe20000000f00 */
        /* <DEDUP_REMOVED lines=19> */
[----:B------:R-:W-:-:S06]  /*22d0*/  IMAD.MOV.U32 R235, RZ, RZ, R0 ;  /* 0x000000ffffeb7224 */ /* 0x000fcc00078e0000 */
[----:B--2---:R-:W-:-:S06]  /*22e0*/  WARPGROUP.ARRIVE ;  /* 0x00000000000079c5 */ /* 0x004fcc0000000000 */
[----:B------:R-:W-:Y:S03]  /*22f0*/  HGMMA.64x256x16.F32 R108, gdesc[UR4], R108, gsb0 ;  /* 0x03e00000046c79f0 */ /* 0x000fe6000800086c */
[----:B------:R-:W-:Y:S02]  /*2300*/  WARPGROUP.DEPBAR.LE gsb0, 0x0 ;  /* 0x00008000000079c5 */ /* 0x000fe40000010000 */
[----:B------:R-:W-:Y:S04]  /*2310*/  STL.64 [R1], R108 ;  /* 0x0000006c01007387 */ /* 0x000fe80000100a00 */
        /* <DEDUP_REMOVED lines=63> */
[----:B0-----:R1:W5:Y:S04]  /*2710*/  LDL.LU R160, [R1+0x2b8] ;  /* 0x0002b80001a07983 */ /* 0x0013680000300800 */
[----:B------:R-:W2:Y:S04]  /*2720*/  LDL.LU.64 R150, [R1+0x2b0] ;  /* 0x0002b00001967983 */ /* 0x000ea80000300a00 */
        /* <DEDUP_REMOVED lines=20> */
[----:B------:R-:W2:Y:S01]  /*2870*/  LDL.LU.64 R108, [R1+0x208] ;  /* 0x00020800016c7983 */ /* 0x000ea20000300a00 */
[----:B------:R-:W-:Y:S01]  /*2880*/  UIADD3 UR4, UR10, 0x202, URZ ;  /* 0x000002020a047890 */ /* 0x000fe2000fffe03f */
[----:B------:R-:W-:Y:S01]  /*2890*/  UMOV UR5, 0x80000020 ;  /* 0x8000002000057882 */ /* 0x000fe20000000000 */
[----:B--2---:R-:W-:-:S07]  /*28a0*/  WARPGROUP.ARRIVE ;  /* 0x00000000000079c5 */ /* 0x004fce0000000000 */
[----:B------:R-:W-:Y:S03]  /*28b0*/  HGMMA.64x256x16.F32 R24, gdesc[UR4], R24, gsb0 ;  /* 0x03e00000041879f0 */ /* 0x000fe60008000818 */
[----:B------:R-:W-:Y:S02]  /*28c0*/  WARPGROUP.DEPBAR.LE gsb0, 0x0 ;  /* 0x00008000000079c5 */ /* 0x000fe40000010000 */
[----:B-1----:R-:W-:Y:S05]  /*28d0*/  @!P1 BRA `(.L_x_18) ;  /* 0x0000002000909947 */ /* 0x002fea0003800000 */
[----:B------:R-:W-:Y:S02]  /*28e0*/  UIADD3 UR4, UR39, 0x1, URZ ;  /* 0x0000000127047890 */ /* 0x000fe4000fffe03f */
[----:B------:R-:W-:Y:S02]  /*28f0*/  UMOV UR11, UR39 ;  /* 0x00000027000b7c82 */ /* 0x000fe40008000000 */
[----:B------:R-:W-:-:S04]  /*2900*/  UISETP.NE.AND UP0, UPT, UR4, 0x5, UPT ;  /* 0x000000050400788c */ /* 0x000fc8000bf05270 */
[----:B------:R-:W-:Y:S02]  /*2910*/  USEL UR5, URZ, 0x1, UP0 ;  /* 0x000000013f057887 */ /* 0x000fe40008000000 */
[----:B------:R-:W-:Y:S02]  /*2920*/  USEL UR10, UR4, URZ, UP0 ;  /* 0x0000003f040a7287 */ /* 0x000fe40008000000 */
[----:B------:R-:W-:-:S06]  /*2930*/  ULOP3.LUT UR5, UR38, UR5, URZ, 0x3c, !UPT ;  /* 0x0000000526057292 */ /* 0x000fcc000f8e3c3f */
[----:B------:R-:W-:-:S07]  /*2940*/  IMAD.U32 R0, RZ, RZ, UR5 ;  /* 0x00000005ff007e24 */ /* 0x000fce000f8e00ff */
.L_x_25:
[----:B------:R-:W-:Y:S05]  /*2950*/  @!P0 BRA `(.L_x_19) ;  /* 0x0000000000048947 */ /* 0x000fea0003800000 */
[----:B------:R-:W-:Y:S01]  /*2960*/  BPT.TRAP 0x1 ;  /* 0x000000040000795c */ /* 0x000fe20000300000 */
.L_x_19:
[----:B------:R-:W0:Y:S01]  /*2970*/  S2UR UR5, SR_CgaCtaId ;  /* 0x00000000000579c3 */ /* 0x000e220000008800 */
[----:B------:R-:W-:Y:S01]  /*2980*/  UMOV UR4, 0x400 ;  /* 0x0000040000047882 */ /* 0x000fe20000000000 */
[----:B------:R-:W-:Y:S01]  /*2990*/  SHF.L.U32 R4, R0, 0x1f, RZ ;  /* 0x0000001f00047819 */ /* 0x000fe200000006ff */
[----:B0-----:R-:W-:-:S04]  /*29a0*/  ULEA UR14, UR5, UR4, 0x18 ;  /* 0x00000004050e7291 */ /* 0x001fc8000f8ec03f */
[----:B------:R-:W-:-:S09]  /*29b0*/  ULEA UR4, UR10, UR14, 0x3 ;  /* 0x0000000e0a047291 */ /* 0x000fd2000f8e183f */
[----:B------:R0:W1:Y:S01]  /*29c0*/  SYNCS.PHASECHK.TRANS64.TRYWAIT P1, [UR4], R4 ;  /* 0x00000004ff0075a7 */ /* 0x0000620008020144 */
[----:B------:R-:W-:Y:S05]  /*29d0*/  @!P0 BRA `(.L_x_20) ;  /* 0x0000000000048947 */ /* 0x000fea0003800000 */
[----:B------:R-:W-:Y:S01]  /*29e0*/  BPT.TRAP 0x1 ;  /* 0x000000040000795c */ /* 0x000fe20000300000 */
.L_x_20:
[----:B-1----:R-:W-:Y:S05]  /*29f0*/  @P1 BRA `(.L_x_21) ;  /* 0x0000000000081947 */ /* 0x002fea0003800000 */
[----:B------:R-:W1:Y:S02]  /*2a00*/  SYNCS.PHASECHK.TRANS64.TRYWAIT P1, [UR4], R4 ;  /* 0x00000004ff0075a7 */ /* 0x000e640008020144 */
[----:B-1----:R-:W-:Y:S05]  /*2a10*/  @!P1 BRA `(.L_x_22) ;  /* 0x0000014c00409947 */ /* 0x002fea0003800000 */
.L_x_21:
        /* <DEDUP_REMOVED lines=64> */
[----:B--2---:R-:W2:Y:S04]  /*2e20*/  LDL.LU.64 R24, [R1] ;  /* 0x0000000001187983 */ /* 0x004ea80000300a00 */
        /* <DEDUP_REMOVED lines=63> */
[----:B------:R-:W-:-:S02]  /*3220*/  ULEA UR12, UR10, UR8, 0xa ;  /* 0x000000080a0c7291 */ /* 0x000fc4000f8e503f */
[----:B------:R-:W-:Y:S01]  /*3230*/  ULEA UR13, UR10, UR9, 0xa ;  /* 0x000000090a0d7291 */ /* 0x000fe2000f8e503f */
[----:B------:R-:W-:Y:S01]  /*3240*/  UMOV UR5, 0x80000020 ;  /* 0x8000002000057882 */ /* 0x000fe20000000000 */
[----:B------:R-:W-:-:S03]  /*3250*/  UMOV UR7, 0x80000020 ;  /* 0x8000002000077882 */ /* 0x000fc60000000000 */
[----:B------:R-:W-:Y:S02]  /*3260*/  UMOV UR4, UR12 ;  /* 0x0000000c00047c82 */ /* 0x000fe40008000000 */
[----:B------:R-:W-:Y:S01]  /*3270*/  UMOV UR6, UR13 ;  /* 0x0000000d00067c82 */ /* 0x000fe20008000000 */
[----:B--2---:R-:W-:-:S06]  /*3280*/  WARPGROUP.ARRIVE ;  /* 0x00000000000079c5 */ /* 0x004fcc0000000000 */
[----:B------:R-:W-:Y:S03]  /*3290*/  HGMMA.64x256x16.F32 R24, gdesc[UR4], R24, gsb0 ;  /* 0x03e00000041879f0 */ /* 0x000fe60008000818 */
[----:B------:R-:W-:Y:S02]  /*32a0*/  WARPGROUP.DEPBAR.LE gsb0, 0x0 ;  /* 0x00008000000079c5 */ /* 0x000fe40000010000 */
[----:B------:R-:W-:Y:S01]  /*32b0*/  STL.64 [R1], R24 ;  /* 0x0000001801007387 */ /* 0x000fe20000100a00 */
[----:B-1----:R-:W-:Y:S01]  /*32c0*/  MOV R5, R150 ;  /* 0x0000009600057202 */ /* 0x002fe20000000f00 */
[----:B0-----:R-:W-:Y:S01]  /*32d0*/  IMAD.MOV.U32 R4, RZ, RZ, R151 ;  /* 0x000000ffff047224 */ /* 0x001fe200078e0097 */
[----:B------:R-:W-:Y:S01]  /*32e0*/  MOV R10, R145 ;  /* 0x00000091000a7202 */ /* 0x000fe20000000f00 */
        /* <DEDUP_REMOVED lines=44> */
[----:B------:R0:W-:Y:S01]  /*35b0*/  STL.64 [R1+0x60], R48 ;  /* 0x0000603001007387 */ /* 0x0001e20000100a00 */
[----:B------:R-:W-:Y:S01]  /*35c0*/  IMAD.MOV.U32 R207, RZ, RZ, R123 ;  /* 0x000000ffffcf7224 */ /* 0x000fe200078e007b */
[----:B------:R-:W-:Y:S01]  /*35d0*/  MOV R165, R81 ;  /* 0x0000005100a57202 */ /* 0x000fe20000000f00 */
[----:B------:R-:W-:Y:S01]  /*35e0*/  IMAD.MOV.U32 R205, RZ, RZ, R121 ;  /* 0x000000ffffcd7224 */ /* 0x000fe200078e0079 */
[----:B------:R-:W2:Y:S01]  /*35f0*/  LDL.LU.64 R150, [R1+0x4b8] ;  /* 0x0004b80001967983 */ /* 0x000ea20000300a00 */
        /* <DEDUP_REMOVED lines=20> */
[----:B------:R-:W-:-:S02]  /*3740*/  IMAD.MOV.U32 R190, RZ, RZ, R106 ;  /* 0x000000ffffbe7224 */ /* 0x000fc400078e006a */
[----:B------:R-:W-:Y:S01]  /*3750*/  IMAD.MOV.U32 R191, RZ, RZ, R107 ;  /* 0x000000ffffbf7224 */ /* 0x000fe200078e006b */
[----:B------:R-:W2:Y:S01]  /*3760*/  LDL.LU.64 R138, [R1+0x488] ;  /* 0x00048800018a7983 */ /* 0x000ea20000300a00 */
[----:B------:R-:W-:Y:S02]  /*3770*/  IMAD.MOV.U32 R188, RZ, RZ, R104 ;  /* 0x000000ffffbc7224 */ /* 0x000fe400078e0068 */
[----:B------:R-:W-:Y:S01]  /*3780*/  IMAD.MOV.U32 R186, RZ, RZ, R102 ;  /* 0x000000ffffba7224 */ /* 0x000fe200078e0066 */
[----:B------:R-:W2:Y:S01]  /*3790*/  LDL.LU.64 R136, [R1+0x480] ;  /* 0x0004800001887983 */ /* 0x000ea20000300a00 */
[----:B------:R-:W-:Y:S02]  /*37a0*/  IMAD.MOV.U32 R187, RZ, RZ, R103 ;  /* 0x000000ffffbb7224 */ /* 0x000fe400078e0067 */
        /* <DEDUP_REMOVED lines=86> */
[----:B0-----:R-:W2:Y:S04]  /*3d10*/  LDL.LU.64 R48, [R1+0x320] ;  /* 0x0003200001307983 */ /* 0x001ea80000300a00 */
        /* <DEDUP_REMOVED lines=13> */
[----:B------:R-:W-:-:S02]  /*3df0*/  UMOV UR5, 0x80000020 ;  /* 0x8000002000057882 */ /* 0x000fc40000000000 */
[----:B-----5:R-:W-:Y:S01]  /*3e00*/  STL [R1+0x2b8], R160 ;  /* 0x0002b8a001007387 */ /* 0x020fe20000100800 */
[----:B--2---:R-:W-:-:S06]  /*3e10*/  WARPGROUP.ARRIVE ;  /* 0x00000000000079c5 */ /* 0x004fcc0000000000 */
[----:B------:R-:W-:Y:S03]  /*3e20*/  HGMMA.64x256x16.F32 R24, gdesc[UR4], R24, gsb0 ;  /* 0x03e00000041879f0 */ /* 0x000fe60008000818 */
        /* <DEDUP_REMOVED lines=59> */
[----:B------:R-:W-:-:S02]  /*41e0*/  IMAD.MOV.U32 R140, RZ, RZ, R229 ;  /* 0x000000ffff8c7224 */ /* 0x000fc400078e00e5 */
[----:B------:R-:W-:Y:S02]  /*41f0*/  IMAD.MOV.U32 R141, RZ, RZ, R228 ;  /* 0x000000ffff8d7224 */ /* 0x000fe400078e00e4 */
[----:B------:R-:W-:Y:S01]  /*4200*/  IMAD.MOV.U32 R143, RZ, RZ, R226 ;  /* 0x000000ffff8f7224 */ /* 0x000fe200078e00e2 */
[----:B------:R-:W-:Y:S01]  /*4210*/  MOV R226, R13 ;  /* 0x0000000d00e27202 */ /* 0x000fe20000000f00 */
[----:B------:R-:W-:Y:S02]  /*4220*/  IMAD.MOV.U32 R144, RZ, RZ, R225 ;  /* 0x000000ffff907224 */ /* 0x000fe400078e00e1 */
[----:B------:R-:W-:Y:S02]  /*4230*/  IMAD.MOV.U32 R145, RZ, RZ, R224 ;  /* 0x000000ffff917224 */ /* 0x000fe400078e00e0 */
[----:B------:R-:W-:Y:S02]  /*4240*/  IMAD.MOV.U32 R146, RZ, RZ, R223 ;  /* 0x000000ffff927224 */ /* 0x000fe400078e00df */
[----:B------:R-:W-:Y:S01]  /*4250*/  IMAD.MOV.U32 R148, RZ, RZ, R221 ;  /* 0x000000ffff947224 */ /* 0x000fe200078e00dd */
[----:B------:R-:W-:Y:S01]  /*4260*/  MOV R221, R19 ;  /* 0x0000001300dd7202 */ /* 0x000fe20000000f00 */
        /* <DEDUP_REMOVED lines=18> */
[----:B------:R-:W-:Y:S01]  /*4390*/  IMAD.MOV.U32 R235, RZ, RZ, R4 ;  /* 0x000000ffffeb7224 */ /* 0x000fe200078e0004 */
[----:B------:R-:W-:-:S02]  /*43a0*/  UIADD3 UR4, UR12, 0x2, URZ ;  /* 0x000000020c047890 */ /* 0x000fc4000fffe03f */
[----:B------:R-:W-:Y:S01]  /*43b0*/  UIADD3 UR6, UR13, 0x2, URZ ;  /* 0x000000020d067890 */ /* 0x000fe2000fffe03f */
[----:B------:R-:W-:Y:S01]  /*43c0*/  UMOV UR5, 0x80000020 ;  /* 0x8000002000057882 */ /* 0x000fe20000000000 */
[----:B------:R-:W-:Y:S01]  /*43d0*/  UMOV UR7, 0x80000020 ;  /* 0x8000002000077882 */ /* 0x000fe20000000000 */
        /* <DEDUP_REMOVED lines=96> */
[----:B------:R-:W-:Y:S01]  /*49e0*/  BPT.TRAP 0x1 ;  /* 0x000000040000795c */ /* 0x000fe20000300000 */
.L_x_23:
[----:B------:R-:W-:Y:S02]  /*49f0*/  UISETP.GT.U32.AND UP0, UPT, UR40, 0x1, UPT ;  /* 0x000000012800788c */ /* 0x000fe4000bf04070 */
[----:B------:R-:W-:-:S04]  /*4a00*/  ULEA UR4, UR11, UR14, 0x3 ;  /* 0x0000000e0b047291 */ /* 0x000fc8000f8e183f */
[----:B------:R-:W-:Y:S01]  /*4a10*/  UIADD3 UR4, UR4, 0x28, URZ ;  /* 0x0000002804047890 */ /* 0x000fe2000fffe03f */
[----:B------:R-:W-:-:S03]  /*4a20*/  PLOP3.LUT P1, PT, PT, PT, UP0, 0x80, 0x0 ;  /* 0x000000000000781c */ /* 0x000fc60003f2f008 */
[----:B------:R-:W-:-:S09]  /*4a30*/  UPRMT UR4, URZ, 0x654, UR4 ;  /* 0x000006543f047896 */ /* 0x000fd20008000004 */
[----:B------:R-:W-:Y:S01]  /*4a40*/  SYNCS.ARRIVE.TRANS64.RED.A1T0 RZ, [UR4], RZ ;  /* 0x000000ffffff79a7 */ /* 0x000fe20008100404 */
[----:B------:R-:W-:Y:S05]  /*4a50*/  @P1 BRA `(.L_x_24) ;  /* 0x0000000000041947 */ /* 0x000fea0003800000 */
[----:B------:R-:W-:Y:S01]  /*4a60*/  BPT.TRAP 0x1 ;  /* 0x000000040000795c */ /* 0x000fe20000300000 */
.L_x_24:
[----:B------:R-:W-:Y:S01]  /*4a70*/  UIADD3 UR10, UR10, 0x1, URZ ;  /* 0x000000010a0a7890 */ /* 0x000fe2000fffe03f */
[C---:B------:R-:W-:Y:S01]  /*4a80*/  ISETP.GT.AND P1, PT, R3.reuse, 0x1, PT ;  /* 0x000000010300780c */ /* 0x040fe20003f24270 */
[----:B------:R-:W-:Y:S01]  /*4a90*/  UIADD3 UR11, UR11, 0x1, URZ ;  /* 0x000000010b0b7890 */ /* 0x000fe2000fffe03f */
[----:B------:R-:W-:Y:S01]  /*4aa0*/  IADD3 R3, R3, -0x1, RZ ;  /* 0xffffffff03037810 */ /* 0x000fe20007ffe0ff */
[----:B------:R-:W-:Y:S02]  /*4ab0*/  UISETP.NE.AND UP0, UPT, UR10, 0x5, UPT ;  /* 0x000000050a00788c */ /* 0x000fe4000bf05270 */
[----:B------:R-:W-:Y:S02]  /*4ac0*/  UISETP.NE.AND UP1, UPT, UR11, 0x5, UPT ;  /* 0x000000050b00788c */ /* 0x000fe4000bf25270 */
[----:B------:R-:W-:Y:S02]  /*4ad0*/  USEL UR4, URZ, 0x1, UP0 ;  /* 0x000000013f047887 */ /* 0x000fe40008000000 */
[----:B------:R-:W-:-:S02]  /*4ae0*/  USEL UR10, UR10, URZ, UP0 ;  /* 0x0000003f0a0a7287 */ /* 0x000fc40008000000 */
[----:B------:R-:W-:Y:S02]  /*4af0*/  USEL UR11, UR11, URZ, UP1 ;  /* 0x0000003f0b0b7287 */ /* 0x000fe40008800000 */
[----:B------:R-:W-:Y:S01]  /*4b00*/  LOP3.LUT R0, R0, UR4, RZ, 0x3c, !PT ;  /* 0x0000000400007c12 */ /* 0x000fe2000f8e3cff */
[----:B------:R-:W-:Y:S09]  /*4b10*/  @P1 BRA `(.L_x_25) ;  /* 0xffffffdc008c1947 */ /* 0x000ff2000383ffff */
.L_x_18:
[----:B------:R-:W0:Y:S02]  /*4b20*/  LDC R0, c[0x0][0x28c] ;  /* 0x0000a300ff007b82 */ /* 0x000e240000000800 */
[----:B0-----:R-:W-:-:S13]  /*4b30*/  ISETP.GE.AND P1, PT, R0, 0x1, PT ;  /* 0x000000010000780c */ /* 0x001fda0003f26270 */
[----:B------:R-:W-:Y:S05]  /*4b40*/  @!P1 BRA `(.L_x_26) ;  /* 0x00000000004c9947 */ /* 0x000fea0003800000 */
[----:B------:R-:W-:Y:S05]  /*4b50*/  @!P0 BRA `(.L_x_27) ;  /* 0x0000000000048947 */ /* 0x000fea0003800000 */
[----:B------:R-:W-:Y:S01]  /*4b60*/  BPT.TRAP 0x1 ;  /* 0x000000040000795c */ /* 0x000fe20000300000 */
.L_x_27:
[----:B------:R-:W0:Y:S01]  /*4b70*/  S2UR UR7, SR_CgaCtaId ;  /* 0x00000000000779c3 */ /* 0x000e220000008800 */
[----:B------:R-:W-:-:S04]  /*4b80*/  UISETP.LT.AND UP0, UPT, UR44, 0x1, UPT ;  /* 0x000000012c00788c */ /* 0x000fc8000bf01270 */
[----:B------:R-:W-:Y:S02]  /*4b90*/  USEL UR6, UR44, 0x1, UP0 ;  /* 0x000000012c067887 */ /* 0x000fe40008000000 */
[----:B------:R-:W-:Y:S02]  /*4ba0*/  UISETP.GT.U32.AND UP0, UPT, UR40, 0x1, UPT ;  /* 0x000000012800788c */ /* 0x000fe4000bf04070 */
[----:B------:R-:W-:-:S04]  /*4bb0*/  UIADD3 UR6, UR39, UR44, -UR6 ;  /* 0x0000002c27067290 */ /* 0x000fc8000fffe806 */
[----:B------:R-:W-:Y:S01]  /*4bc0*/  UIMAD.WIDE.U32 UR4, UR6, -0x33333333, URZ ;  /* 0xcccccccd060478a5 */ /* 0x000fe2000f8e003f */
[----:B------:R-:W-:-:S03]  /*4bd0*/  PLOP3.LUT P0, PT, PT, PT, UP0, 0x80, 0x0 ;  /* 0x000000000000781c */ /* 0x000fc60003f0f008 */
[----:B------:R-:W-:-:S03]  /*4be0*/  USHF.R.U32.HI UR4, URZ, 0x2, UR5 ;  /* 0x000000023f047899 */ /* 0x000fc60008011605 */
[----:B------:R-:W-:Y:S01]  /*4bf0*/  UMOV UR5, 0x400 ;  /* 0x0000040000057882 */ /* 0x000fe20000000000 */
[----:B------:R-:W-:Y:S02]  /*4c00*/  UIMAD UR6, UR4, -0x5, UR6 ;  /* 0xfffffffb040678a4 */ /* 0x000fe4000f8e0206 */
[----:B0-----:R-:W-:-:S04]  /*4c10*/  ULEA UR5, UR7, UR5, 0x18 ;  /* 0x0000000507057291 */ /* 0x001fc8000f8ec03f */
[----:B------:R-:W-:-:S04]  /*4c20*/  ULEA UR6, UR6, UR5, 0x3 ;  /* 0x0000000506067291 */ /* 0x000fc8000f8e183f */
[----:B------:R-:W-:-:S04]  /*4c30*/  UIADD3 UR6, UR6, 0x28, URZ ;  /* 0x0000002806067890 */ /* 0x000fc8000fffe03f */
[----:B------:R-:W-:-:S09]  /*4c40*/  UPRMT UR6, URZ, 0x654, UR6 ;  /* 0x000006543f067896 */ /* 0x000fd20008000006 */
[----:B------:R-:W-:Y:S01]  /*4c50*/  SYNCS.ARRIVE.TRANS64.RED.A1T0 RZ, [UR6], RZ ;  /* 0x000000ffffff79a7 */ /* 0x000fe20008100406 */
[----:B------:R-:W-:Y:S05]  /*4c60*/  @P0 BRA `(.L_x_26) ;  /* 0x0000000000040947 */ /* 0x000fea0003800000 */
[----:B------:R-:W-:Y:S01]  /*4c70*/  BPT.TRAP 0x1 ;  /* 0x000000040000795c */ /* 0x000fe20000300000 */
.L_x_26:
[----:B------:R-:W0:Y:S01]  /*4c80*/  S2R R8, SR_TID.X ;  /* 0x0000000000087919 */ /* 0x000e220000002100 */
[----:B------:R-:W-:Y:S01]  /*4c90*/  IMAD.MOV.U32 R19, RZ, RZ, 0x6540 ;  /* 0x00006540ff137424 */ /* 0x000fe200078e00ff */
[----:B------:R-:W-:Y:S01]  /*4ca0*/  USHF.R.S32.HI UR10, URZ, 0x1f, UR43 ;  /* 0x0000001f3f0a7899 */ /* 0x000fe2000801142b */
[----:B-----5:R-:W-:Y:S01]  /*4cb0*/  LOP3.LUT R4, R160, 0x1, RZ, 0xc0, !PT ;  /* 0x00000001a0047812 */ /* 0x020fe200078ec0ff */
[----:B------:R-:W-:Y:S01]  /*4cc0*/  ULDC.64 UR8, c[0x0][0x5d0] ;  /* 0x0001740000087ab9 */ /* 0x000fe20000000a00 */
[----:B------:R-:W-:Y:S01]  /*4cd0*/  UIMAD.WIDE UR6, UR41, 0x100, URZ ;  /* 0x00000100290678a5 */ /* 0x000fe2000f8e023f */
[----:B------:R-:W-:Y:S01]  /*4ce0*/  IMAD.U32 R6, RZ, RZ, UR8 ;  /* 0x00000008ff067e24 */ /* 0x000fe2000f8e00ff */
[----:B------:R-:W-:Y:S01]  /*4cf0*/  UIMAD UR4, UR10, UR8, URZ ;  /* 0x000000080a0472a4 */ /* 0x000fe2000f8e023f */
[----:B------:R-:W-:Y:S01]  /*4d00*/  IMAD.SHL.U32 R3, R4, 0x40, RZ ;  /* 0x0000004004037824 */ /* 0x000fe200078e00ff */
[----:B------:R-:W-:Y:S02]  /*4d10*/  USHF.L.U32 UR41, UR41, 0x8, URZ ;  /* 0x0000000829297899 */ /* 0x000fe4000800063f */
[----:B------:R-:W-:Y:S01]  /*4d20*/  UIMAD UR4, UR43, UR9, UR4 ;  /* 0x000000092b0472a4 */ /* 0x000fe2000f8e0204 */
[----:B------:R-:W-:Y:S01]  /*4d30*/  ULDC UR8, c[0x0][0x284] ;  /* 0x0000a10000087ab9 */ /* 0x000fe20000000800 */
[----:B------:R-:W-:Y:S01]  /*4d40*/  UIADD3 UR39, UR44, UR39, URZ ;  /* 0x000000272c277290 */ /* 0x000fe2000fffe03f */
[----:B------:R-:W-:Y:S01]  /*4d50*/  IMAD.U32 R17, RZ, RZ, UR8 ;  /* 0x00000008ff117e24 */ /* 0x000fe2000f8e00ff */
[----:B------:R-:W-:-:S02]  /*4d60*/  UISETP.GE.U32.AND UP2, UPT, UR44, 0x5, UPT ;  /* 0x000000052c00788c */ /* 0x000fc4000bf46070 */
[----:B------:R-:W-:-:S04]  /*4d70*/  UISETP.GT.U32.AND UP1, UPT, UR39, 0x4, UPT ;  /* 0x000000042700788c */ /* 0x000fc8000bf24070 */
[----:B------:R-:W-:Y:S01]  /*4d80*/  UISETP.LT.U32.AND UP1, UPT, UR44, 0x5, UP1 ;  /* 0x000000052c00788c */ /* 0x000fe20008f21070 */
[C---:B0-----:R-:W-:Y:S01]  /*4d90*/  IMAD.SHL.U32 R18, R8.reuse, 0x2, RZ ;  /* 0x0000000208127824 */ /* 0x041fe200078e00ff */
[----:B------:R-:W-:Y:S02]  /*4da0*/  SHF.R.U32.HI R0, RZ, 0x2, R8 ;  /* 0x00000002ff007819 */ /* 0x000fe40000011608 */
[----:B------:R-:W-:Y:S02]  /*4db0*/  LOP3.LUT R5, R8, 0x60, RZ, 0xc0, !PT ;  /* 0x0000006008057812 */ /* 0x000fe400078ec0ff */
[----:B------:R-:W-:Y:S02]  /*4dc0*/  LOP3.LUT R18, R18, 0x6, RZ, 0xc0, !PT ;  /* 0x0000000612127812 */ /* 0x000fe400078ec0ff */
[----:B------:R-:W-:Y:S02]  /*4dd0*/  LOP3.LUT R0, R0, 0x7, RZ, 0xc0, !PT ;  /* 0x0000000700007812 */ /* 0x000fe400078ec0ff */
[----:B------:R-:W-:Y:S01]  /*4de0*/  PRMT R18, R18, R19, UR42 ;  /* 0x0000002a12127e16 */ /* 0x000fe20008000013 */
[----:B------:R-:W-:Y:S01]  /*4df0*/  USHF.L.U32 UR42, UR42, 0x8, URZ ;  /* 0x000000082a2a7899 */ /* 0x000fe2000800063f */
[----:B------:R-:W-:-:S02]  /*4e00*/  SHF.R.U32.HI R5, RZ, 0x1, R5 ;  /* 0x00000001ff057819 */ /* 0x000fc40000011605 */
[----:B------:R-:W-:Y:S02]  /*4e10*/  SHF.R.S32.HI R19, RZ, 0x1f, R18 ;  /* 0x0000001fff137819 */ /* 0x000fe40000011412 */
[--C-:B------:R-:W-:Y:S02]  /*4e20*/  LOP3.LUT R3, R3, 0x40, R0.reuse, 0xe2, !PT ;  /* 0x0000004003037812 */ /* 0x100fe400078ee200 */
[----:B------:R-:W-:Y:S01]  /*4e30*/  IADD3 R0, RZ, -R5, -R0 ;  /* 0x80000005ff007210 */ /* 0x000fe20007ffe800 */
[----:B------:R-:W-:Y:S01]  /*4e40*/  IMAD.WIDE.U32 R6, R6, UR43, R18 ;  /* 0x0000002b06067c25 */ /* 0x000fe2000f8e0012 */
[----:B------:R-:W-:-:S03]  /*4e50*/  LOP3.LUT R3, R3, UR6, R5, 0xfe, !PT ;  /* 0x0000000603037c12 */ /* 0x000fc6000f8efe05 */
[----:B------:R-:W-:Y:S01]  /*4e60*/  IMAD R0, R4, -0x40, R0 ;  /* 0xffffffc004007824 */ /* 0x000fe200078e0200 */
[----:B------:R-:W-:Y:S01]  /*4e70*/  IADD3 R7, R7, UR4, RZ ;  /* 0x0000000407077c10 */ /* 0x000fe2000fffe0ff */
[----:B------:R-:W-:Y:S01]  /*4e80*/  ULDC UR4, c[0x0][0x288] ;  /* 0x0000a20000047ab9 */ /* 0x000fe20000000800 */
[----:B------:R-:W-:Y:S01]  /*4e90*/  IMAD.MOV.U32 R4, RZ, RZ, -0x2 ;  /* 0xfffffffeff047424 */ /* 0x000fe200078e00ff */
[----:B------:R-:W-:Y:S01]  /*4ea0*/  UISETP.GE.AND UP0, UPT, UR42, UR4, UPT ;  /* 0x000000042a00728c */ /* 0x000fe2000bf06270 */
[----:B------:R-:W-:Y:S02]  /*4eb0*/  IADD3 R17, R17, -UR41, R0 ;  /* 0x8000002911117c10 */ /* 0x000fe4000fffe000 */
[----:B------:R-:W-:Y:S01]  /*4ec0*/  LOP3.LUT R0, R8, 0x3, RZ, 0xc0, !PT ;  /* 0x0000000308007812 */ /* 0x000fe200078ec0ff */
[----:B------:R-:W-:Y:S02]  /*4ed0*/  UISETP.GE.OR UP0, UPT, UR41, UR8, UP0 ;  /* 0x000000082900728c */ /* 0x000fe40008706670 */
[----:B------:R-:W-:-:S02]  /*4ee0*/  USEL UR8, URZ, 0x1, !UP1 ;  /* 0x000000013f087887 */ /* 0x000fc4000c800000 */
[----:B------:R-:W-:Y:S01]  /*4ef0*/  IMAD R0, R0, R4, UR4 ;  /* 0x0000000400007e24 */ /* 0x000fe2000f8e0204 */
[----:B------:R-:W-:Y:S01]  /*4f00*/  UIMAD.WIDE.U32 UR4, UR39, -0x33333333, URZ ;  /* 0xcccccccd270478a5 */ /* 0x000fe2000f8e003f */
[----:B------:R-:W-:Y:S01]  /*4f10*/  PLOP3.LUT P0, PT, PT, PT, UP0, 0x80, 0x0 ;  /* 0x000000000000781c */ /* 0x000fe20003f0f008 */
[----:B------:R-:W-:Y:S01]  /*4f20*/  ULOP3.LUT UR38, UR38, UR8, URZ, 0x3c, !UPT ;  /* 0x0000000826267292 */ /* 0x000fe2000f8e3c3f */
[----:B------:R-:W-:Y:S01]  /*4f30*/  VIADD R0, R0, -UR42 ;  /* 0x8000002a00007c36 */ /* 0x000fe20008000000 */
[----:B------:R-:W-:Y:S01]  /*4f40*/  USHF.R.U32.HI UR4, URZ, 0x2, UR5 ;  /* 0x000000023f047899 */ /* 0x000fe20008011605 */
[----:B------:R-:W-:-:S03]  /*4f50*/  UMOV UR41, 0xffffffff ;  /* 0xffffffff00297882 */ /* 0x000fc60000000000 */
[----:B------:R-:W-:Y:S02]  /*4f60*/  UIMAD UR39, UR4, -0x5, UR39 ;  /* 0xfffffffb042778a4 */ /* 0x000fe4000f8e0227 */
[----:B------:R-:W-:-:S04]  /*4f70*/  @UP2 ULOP3.LUT UR38, UR38, 0x1, UR4, 0x78, !UPT ;  /* 0x0000000126262892 */ /* 0x000fc8000f8e7804 */
[----:B------:R-:W-:Y:S08]  /*4f80*/  @P0 BRA `(.L_x_28) ;  /* 0x0000010400d80947 */ /* 0x000ff00003800000 */
[----:B------:R-:W-:Y:S01]  /*4f90*/  FSETP.NEU.AND P0, PT, R16, RZ, PT ;  /* 0x000000ff1000720b */ /* 0x000fe20003f0d000 */
[----:B------:R-:W-:Y:S01]  /*4fa0*/  ULDC.64 UR8, c[0x0][0x5c8] ;  /* 0x0001720000087ab9 */ /* 0x000fe20000000a00 */
[----:B------:R-:W-:Y:S01]  /*4fb0*/  ISETP.GT.AND P3, PT, R17, RZ, PT ;  /* 0x000000ff1100720c */ /* 0x000fe20003f64270 */
[----:B------:R-:W-:Y:S01]  /*4fc0*/  UIMAD UR4, UR7, UR8, URZ ;  /* 0x00000008070472a4 */ /* 0x000fe2000f8e023f */
[----:B------:R-:W-:Y:S01]  /*4fd0*/  IMAD.U32 R10, RZ, RZ, UR9 ;  /* 0x00000009ff0a7e24 */ /* 0x000fe2000f8e00ff */
[----:B------:R-:W-:Y:S01]  /*4fe0*/  BSSY B0, `(.L_x_28) ;  /* 0x0001070000007945 */ /* 0x000fe20003800000 */
[----:B------:R-:W-:Y:S01]  /*4ff0*/  IMAD.WIDE.U32 R6, R3, UR8, R6 ;  /* 0x0000000803067c25 */ /* 0x000fe2000f8e0006 */
[----:B------:R-:W-:-:S03]  /*5000*/  ISETP.GT.AND P1, PT, R0, RZ, P3 ;  /* 0x000000ff0000720c */ /* 0x000fc60001f24270 */
[----:B------:R-:W-:-:S05]  /*5010*/  IMAD R10, R3, R10, UR4 ;  /* 0x00000004030a7e24 */ /* 0x000fca000f8e020a */
[----:B------:R-:W-:Y:S01]  /*5020*/  IADD3 R10, R7, R10, RZ ;  /* 0x0000000a070a7210 */ /* 0x000fe20007ffe0ff */
[----:B------:R-:W-:Y:S06]  /*5030*/  @!P0 BRA `(.L_x_29) ;  /* 0x000000b800108947 */ /* 0x000fec0003800000 */
[----:B------:R-:W0:Y:S01]  /*5040*/  LDC.64 R22, c[0x0][0x5b8] ;  /* 0x00016e00ff167b82 */ /* 0x000e220000000a00 */
[----:B------:R-:W2:Y:S01]  /*5050*/  LDL.LU R11, [R1] ;  /* 0x00000000010b7983 */ /* 0x000ea20000300800 */
[----:B------:R-:W-:-:S06]  /*5060*/  ULDC.64 UR4, c[0x0][0x5c0] ;  /* 0x0001700000047ab9 */ /* 0x000fcc0000000a00 */
[----:B------:R-:W1:Y:S08]  /*5070*/  LDC.64 R14, c[0x0][0x5b0] ;  /* 0x00016c00ff0e7b82 */ /* 0x000e700000000a00 */
[----:B------:R-:W3:Y:S01]  /*5080*/  LDC.64 R12, c[0x0][0x5a8] ;  /* 0x00016a00ff0c7b82 */ /* 0x000ee20000000a00 */
[C---:B0-----:R-:W-:Y:S02]  /*5090*/  IMAD R157, R22.reuse, UR10, RZ ;  /* 0x0000000a169d7c24 */ /* 0x041fe4000f8e02ff */
[----:B------:R-:W-:-:S04]  /*50a0*/  IMAD.WIDE.U32 R152, R22, UR43, R18 ;  /* 0x0000002b16987c25 */ /* 0x000fc8000f8e0012 */
[----:B------:R-:W-:Y:S02]  /*50b0*/  IMAD R157, R23, UR43, R157 ;  /* 0x0000002b179d7c24 */ /* 0x000fe4000f8e029d */
[----:B-1----:R-:W-:Y:S02]  /*50c0*/  IMAD R156, R14, UR7, RZ ;  /* 0x000000070e9c7c24 */ /* 0x002fe4000f8e02ff */
[----:B------:R-:W-:Y:S02]  /*50d0*/  IMAD.IADD R21, R153, 0x1, R157 ;  /* 0x0000000199157824 */ /* 0x000fe400078e029d */
[----:B------:R-:W-:Y:S02]  /*50e0*/  IMAD.MOV.U32 R20, RZ, RZ, R152 ;  /* 0x000000ffff147224 */ /* 0x000fe400078e0098 */
[C---:B------:R-:W-:Y:S02]  /*50f0*/  IMAD R156, R3.reuse, R15, R156 ;  /* 0x0000000f039c7224 */ /* 0x040fe400078e029c */
[----:B------:R-:W-:-:S04]  /*5100*/  IMAD.WIDE.U32 R4, R3, R14, R20 ;  /* 0x0000000e03047225 */ /* 0x000fc800078e0014 */
[----:B------:R-:W-:Y:S01]  /*5110*/  IMAD.IADD R5, R5, 0x1, R156 ;  /* 0x0000000105057824 */ /* 0x000fe200078e029c */
[----:B---3--:R-:W-:-:S04]  /*5120*/  LEA R8, P0, R4, R12, 0x1 ;  /* 0x0000000c04087211 */ /* 0x008fc800078008ff */
[----:B------:R-:W-:-:S05]  /*5130*/  LEA.HI.X R9, R4, R13, R5, 0x1, P0 ;  /* 0x0000000d04097211 */ /* 0x000fca00000f0c05 */
[----:B------:R-:W3:Y:S01]  /*5140*/  @P1 LDG.E.LTC128B.U16 R23, desc[UR36][R8.64] ;  /* 0x0000002408171981 */ /* 0x000ee2000c1e1520 */
[----:B------:R-:W-:Y:S01]  /*5150*/  BSSY B1, `(.L_x_30) ;  /* 0x0000011000017945 */ /* 0x000fe20003800000 */
[----:B---3--:R-:W-:-:S05]  /*5160*/  HADD2.F32 R4, -RZ, R23.H0_H0 ;  /* 0x20000017ff047230 */ /* 0x008fca0000004100 */
[----:B------:R-:W-:-:S04]  /*5170*/  FMUL R4, R4, R16 ;  /* 0x0000001004047220 */ /* 0x000fc80000400000 */
[----:B--2---:R-:W-:Y:S01]  /*5180*/  FFMA R7, R11, R2, R4 ;  /* 0x000000020b077223 */ /* 0x004fe20000000004 */
[----:B------:R-:W-:-:S04]  /*5190*/  LEA R4, P0, R6, UR4, 0x1 ;  /* 0x0000000406047c11 */ /* 0x000fc8000f8008ff */
[----:B------:R-:W-:Y:S02]  /*51a0*/  LEA.HI.X R5, R6, UR5, R10, 0x1, P0 ;  /* 0x0000000506057c11 */ /* 0x000fe400080f0c0a */
[----:B------:R-:W-:-:S05]  /*51b0*/  F2FP.F16.F32.PACK_AB R6, RZ, R7 ;  /* 0x00000007ff06723e */ /* 0x000fca00000000ff */
[----:B------:R0:W-:Y:S02]  /*51c0*/  @P1 STG.E.U16 desc[UR36][R4.64], R6 ;  /* 0x0000000604001986 */ /* 0x0001e4000c101524 */
[----:B0-----:R-:W-:-:S04]  /*51d0*/  IMAD.WIDE.U32 R6, R3, R14, R18 ;  /* 0x0000000e03067225 */ /* 0x001fc800078e0012 */
[----:B------:R-:W-:Y:S02]  /*51e0*/  IMAD.IADD R7, R156, 0x1, R7 ;  /* 0x000000019c077824 */ /* 0x000fe400078e0207 */
[----:B------:R-:W-:-:S05]  /*51f0*/  IMAD.WIDE.U32 R6, R22, UR43, R6 ;  /* 0x0000002b16067c25 */ /* 0x000fca000f8e0006 */
[----:B------:R-:W-:Y:S02]  /*5200*/  IADD3 R7, R157, R7, RZ ;  /* 0x000000079d077210 */ /* 0x000fe40007ffe0ff */
[----:B------:R-:W-:-:S04]  /*5210*/  LEA R10, P0, R6, R12, 0x1 ;  /* 0x0000000c060a7211 */ /* 0x000fc800078008ff */
[----:B------:R-:W-:Y:S02]  /*5220*/  LEA.HI.X R11, R6, R13, R7, 0x1, P0 ;  /* 0x0000000d060b7211 */ /* 0x000fe400000f0c07 */
[----:B------:R-:W-:-:S13]  /*5230*/  ISETP.GT.AND P0, PT, R0, 0x1, P3 ;  /* 0x000000010000780c */ /* 0x000fda0001f04270 */
[----:B------:R-:W-:Y:S05]  /*5240*/  @!P0 BRA `(.L_x_31) ;  /* 0x0000000000048947 */ /* 0x000fea0003800000 */
[----:B------:R0:W5:Y:S02]  /*5250*/  LDG.E.LTC128B.U16 R23, desc[UR36][R10.64+0x2] ;  /* 0x000002240a177981 */ /* 0x000164000c1e1520 */
.L_x_31:
[----:B------:R-:W-:Y:S05]  /*5260*/  BSYNC B1 ;  /* 0x0000000000017941 */ /* 0x000fea0003800000 */
.L_x_30:
[----:B------:R-:W2:Y:S01]  /*5270*/  LDL.LU R7, [R1+0x4] ;  /* 0x0000040001077983 */ /* 0x000ea20000300800 */
[----:B-----5:R-:W-:Y:S01]  /*5280*/  HADD2.F32 R6, -RZ, R23.H0_H0 ;  /* 0x20000017ff067230 */ /* 0x020fe20000004100 */
[C---:B------:R-:W-:Y:S01]  /*5290*/  SHF.L.U64.HI R155, R14.reuse, 0x3, R15 ;  /* 0x000000030e9b7819 */ /* 0x040fe2000001020f */
[----:B------:R-:W-:Y:S01]  /*52a0*/  IMAD.SHL.U32 R154, R14, 0x8, RZ ;  /* 0x000000080e9a7824 */ /* 0x000fe200078e00ff */
[----:B------:R-:W3:Y:S02]  /*52b0*/  LDL.LU R158, [R1+0x8] ;  /* 0x00000800019e7983 */ /* 0x000ee40000300800 */
[----:B------:R-:W-:-:S04]  /*52c0*/  FMUL R6, R6, R16 ;  /* 0x0000001006067220 */ /* 0x000fc80000400000 */
[----:B--2---:R-:W-:-:S05]  /*52d0*/  FFMA R6, R7, R2, R6 ;  /* 0x0000000207067223 */ /* 0x004fca0000000006 */
[----:B------:R-:W-:-:S05]  /*52e0*/  F2FP.F16.F32.PACK_AB R6, RZ, R6 ;  /* 0x00000006ff06723e */ /* 0x000fca00000000ff */
[----:B------:R1:W-:Y:S01]  /*52f0*/  @P0 STG.E.U16 desc[UR36][R4.64+0x2], R6 ;  /* 0x0000020604000986 */ /* 0x0003e2000c101524 */
[----:B------:R-:W-:-:S04]  /*5300*/  ISETP.GT.AND P0, PT, R17, 0x8, PT ;  /* 0x000000081100780c */ /* 0x000fc80003f04270 */
[----:B------:R-:W-:Y:S01]  /*5310*/  ISETP.GT.AND P1, PT, R0, RZ, P0 ;  /* 0x000000ff0000720c */ /* 0x000fe20000724270 */
[----:B-1----:R-:W-:-:S04]  /*5320*/  IMAD.WIDE.U32 R6, R3, R14, R154 ;  /* 0x0000000e03067225 */ /* 0x002fc800078e009a */
[----:B------:R-:W-:Y:S01]  /*5330*/  IMAD.IADD R156, R156, 0x1, R7 ;  /* 0x000000019c9c7824 */ /* 0x000fe200078e0207 */
[----:B------:R-:W-:-:S05]  /*5340*/  IADD3 R7, P2, R152, R6, RZ ;  /* 0x0000000698077210 */ /* 0x000fca0007f5e0ff */
[----:B------:R-:W-:Y:S01]  /*5350*/  IMAD.X R9, R156, 0x1, R21, P2 ;  /* 0x000000019c097824 */ /* 0x000fe200010e0615 */
[----:B------:R-:W-:-:S04]  /*5360*/  LEA R8, P2, R7, R12, 0x1 ;  /* 0x0000000c07087211 */ /* 0x000fc800078408ff */
[----:B------:R-:W-:-:S05]  /*5370*/  LEA.HI.X R9, R7, R13, R9, 0x1, P2 ;  /* 0x0000000d07097211 */ /* 0x000fca00010f0c09 */
[----:B------:R1:W2:Y:S01]  /*5380*/  @P1 LDG.E.LTC128B.U16 R23, desc[UR36][R8.64] ;  /* 0x0000002408171981 */ /* 0x0002a2000c1e1520 */
[----:B------:R-:W-:Y:S01]  /*5390*/  IADD3 R6, P2, R18, R6, RZ ;  /* 0x0000000612067210 */ /* 0x000fe20007f5e0ff */
[----:B------:R-:W-:Y:S01]  /*53a0*/  BSSY B1, `(.L_x_32) ;  /* 0x0000016000017945 */ /* 0x000fe20003800000 */
[----:B------:R-:W-:-:S03]  /*53b0*/  ISETP.GT.AND P4, PT, R0, 0x1, P0 ;  /* 0x000000010000780c */ /* 0x000fc60000784270 */
[----:B------:R-:W-:Y:S02]  /*53c0*/  IMAD.X R7, R19, 0x1, R156, P2 ;  /* 0x0000000113077824 */ /* 0x000fe400010e069c */
[----:B------:R-:W-:Y:S02]  /*53d0*/  IMAD.U32 R156, RZ, RZ, UR9 ;  /* 0x00000009ff9c7e24 */ /* 0x000fe4000f8e00ff */
[----:B------:R-:W-:-:S05]  /*53e0*/  IMAD.WIDE.U32 R6, R22, UR43, R6 ;  /* 0x0000002b16067c25 */ /* 0x000fca000f8e0006 */
[----:B------:R-:W-:Y:S02]  /*53f0*/  IADD3 R7, R157, R7, RZ ;  /* 0x000000079d077210 */ /* 0x000fe40007ffe0ff */
[----:B-1----:R-:W-:-:S04]  /*5400*/  LEA R8, P2, R6, R12, 0x1 ;  /* 0x0000000c06087211 */ /* 0x002fc800078408ff */
[----:B------:R-:W-:Y:S01]  /*5410*/  LEA.HI.X R9, R6, R13, R7, 0x1, P2 ;  /* 0x0000000d06097211 */ /* 0x000fe200010f0c07 */
[----:B--2---:R-:W-:-:S05]  /*5420*/  HADD2.F32 R6, -RZ, R23.H0_H0 ;  /* 0x20000017ff067230 */ /* 0x004fca0000004100 */
[----:B------:R-:W-:-:S04]  /*5430*/  FMUL R6, R6, R16 ;  /* 0x0000001006067220 */ /* 0x000fc80000400000 */
[----:B---3--:R-:W-:Y:S01]  /*5440*/  FFMA R7, R158, R2, R6 ;  /* 0x000000029e077223 */ /* 0x008fe20000000006 */
[----:B------:R-:W-:Y:S02]  /*5450*/  IMAD.U32 R158, RZ, RZ, UR8 ;  /* 0x00000008ff9e7e24 */ /* 0x000fe4000f8e00ff */
[----:B------:R-:W-:Y:S02]  /*5460*/  IMAD.U32 R6, RZ, RZ, UR8 ;  /* 0x00000008ff067e24 */ /* 0x000fe4000f8e00ff */
[----:B------:R-:W-:Y:S01]  /*5470*/  IMAD.SHL.U32 R158, R158, 0x10, RZ ;  /* 0x000000109e9e7824 */ /* 0x000fe200078e00ff */
[----:B------:R-:W-:Y:S02]  /*5480*/  F2FP.F16.F32.PACK_AB R7, RZ, R7 ;  /* 0x00000007ff07723e */ /* 0x000fe400000000ff */
[----:B------:R-:W-:Y:S02]  /*5490*/  SHF.L.U64.HI R156, R6, 0x4, R156 ;  /* 0x00000004069c7819 */ /* 0x000fe4000001029c */
[----:B------:R-:W-:-:S02]  /*54a0*/  IADD3 R6, P2, R158, R4, RZ ;  /* 0x000000049e067210 */ /* 0x000fc40007f5e0ff */
[----:B------:R-:W-:Y:S02]  /*54b0*/  PRMT R159, R7, 0x7610, R159 ;  /* 0x00007610079f7816 */ /* 0x000fe4000000009f */
[----:B------:R-:W-:-:S05]  /*54c0*/  IADD3.X R7, R156, R5, RZ, P2, !PT ;  /* 0x000000059c077210 */ /* 0x000fca00017fe4ff */
[----:B------:R1:W-:Y:S01]  /*54d0*/  @P1 STG.E.U16 desc[UR36][R6.64], R159 ;  /* 0x0000009f06001986 */ /* 0x0003e2000c101524 */
[----:B------:R-:W-:Y:S05]  /*54e0*/  @!P4 BRA `(.L_x_33) ;  /* 0x000000000004c947 */ /* 0x000fea0003800000 */
[----:B------:R2:W5:Y:S02]  /*54f0*/  LDG.E.LTC128B.U16 R23, desc[UR36][R8.64+0x2] ;  /* 0x0000022408177981 */ /* 0x000564000c1e1520 */
.L_x_33:
[----:B------:R-:W-:Y:S05]  /*5500*/  BSYNC B1 ;  /* 0x0000000000017941 */ /* 0x000fea0003800000 */
.L_x_32:
[----:B------:R-:W3:Y:S01]  /*5510*/  LDL.LU R161, [R1+0xc] ;  /* 0x00000c0001a17983 */ /* 0x000ee20000300800 */
[----:B-1---5:R-:W-:Y:S01]  /*5520*/  HADD2.F32 R159, -RZ, R23.H0_H0 ;  /* 0x20000017ff9f7230 */ /* 0x022fe20000004100 */
[----:B------:R-:W-:Y:S01]  /*5530*/  ISETP.GT.AND P1, PT, R0, 0x8, P3 ;  /* 0x000000080000780c */ /* 0x000fe20001f24270 */
[----:B------:R-:W-:Y:S03]  /*5540*/  BSSY B1, `(.L_x_34) ;  /* 0x0000007000017945 */ /* 0x000fe60003800000 */
[----:B------:R-:W-:-:S04]  /*5550*/  FMUL R159, R159, R16 ;  /* 0x000000109f9f7220 */ /* 0x000fc80000400000 */
[----:B---3--:R-:W-:-:S05]  /*5560*/  FFMA R159, R161, R2, R159 ;  /* 0x00000002a19f7223 */ /* 0x008fca000000009f */
[----:B------:R-:W-:-:S05]  /*5570*/  F2FP.F16.F32.PACK_AB R159, RZ, R159 ;  /* 0x0000009fff9f723e */ /* 0x000fca00000000ff */
[----:B------:R1:W-:Y:S01]  /*5580*/  @P4 STG.E.U16 desc[UR36][R6.64+0x2], R159 ;  /* 0x0000029f06004986 */ /* 0x0003e2000c101524 */
[----:B------:R-:W-:Y:S05]  /*5590*/  @!P1 BRA `(.L_x_35) ;  /* 0x0000000000049947 */ /* 0x000fea0003800000 */
[----:B------:R3:W5:Y:S02]  /*55a0*/  LDG.E.LTC128B.U16 R23, desc[UR36][R10.64+0x10] ;  /* 0x000010240a177981 */ /* 0x000764000c1e1520 */
.L_x_35:
[----:B------:R-:W-:Y:S05]  /*55b0*/  BSYNC B1 ;  /* 0x0000000000017941 */ /* 0x000fea0003800000 */
.L_x_34:
[----:B------:R-:W4:Y:S01]  /*55c0*/  LDL.LU R161, [R1+0x10] ;  /* 0x0000100001a17983 */ /* 0x000f220000300800 */
[----:B-1---5:R-:W-:Y:S01]  /*55d0*/  HADD2.F32 R159, -RZ, R23.H0_H0 ;  /* 0x20000017ff9f7230 */ /* 0x022fe20000004100 */
[----:B------:R-:W-:Y:S01]  /*55e0*/  ISETP.GT.AND P2, PT, R0, 0x9, P3 ;  /* 0x000000090000780c */ /* 0x000fe20001f44270 */
[----:B------:R-:W-:Y:S03]  /*55f0*/  BSSY B1, `(.L_x_36) ;  /* 0x0000007000017945 */ /* 0x000fe60003800000 */
[----:B------:R-:W-:-:S04]  /*5600*/  FMUL R159, R159, R16 ;  /* 0x000000109f9f7220 */ /* 0x000fc80000400000 */
[----:B----4-:R-:W-:-:S05]  /*5610*/  FFMA R159, R161, R2, R159 ;  /* 0x00000002a19f7223 */ /* 0x010fca000000009f */
[----:B------:R-:W-:-:S05]  /*5620*/  F2FP.F16.F32.PACK_AB R159, RZ, R159 ;  /* 0x0000009fff9f723e */ /* 0x000fca00000000ff */
[----:B------:R1:W-:Y:S01]  /*5630*/  @P1 STG.E.U16 desc[UR36][R4.64+0x10], R159 ;  /* 0x0000109f04001986 */ /* 0x0003e2000c101524 */
[----:B------:R-:W-:Y:S05]  /*5640*/  @!P2 BRA `(.L_x_37) ;  /* 0x000000000004a947 */ /* 0x000fea0003800000 */
[----:B------:R4:W5:Y:S02]  /*5650*/  LDG.E.LTC128B.U16 R23, desc[UR36][R10.64+0x12] ;  /* 0x000012240a177981 */ /* 0x000964000c1e1520 */
.L_x_37:
[----:B------:R-:W-:Y:S05]  /*5660*/  BSYNC B1 ;  /* 0x0000000000017941 */ /* 0x000fea0003800000 */
.L_x_36:
[----:B------:R-:W2:Y:S01]  /*5670*/  LDL.LU R161, [R1+0x14] ;  /* 0x0000140001a17983 */ /* 0x000ea20000300800 */
[----:B-1---5:R-:W-:Y:S01]  /*5680*/  HADD2.F32 R159, -RZ, R23.H0_H0 ;  /* 0x20000017ff9f7230 */ /* 0x022fe20000004100 */
[----:B------:R-:W-:Y:S01]  /*5690*/  ISETP.GT.AND P1, PT, R0, 0x8, P0 ;  /* 0x000000080000780c */ /* 0x000fe20000724270 */
[----:B------:R-:W-:Y:S03]  /*56a0*/  BSSY B1, `(.L_x_38) ;  /* 0x0000007000017945 */ /* 0x000fe60003800000 */
[----:B------:R-:W-:-:S04]  /*56b0*/  FMUL R159, R159, R16 ;  /* 0x000000109f9f7220 */ /* 0x000fc80000400000 */
[----:B--2---:R-:W-:-:S05]  /*56c0*/  FFMA R159, R161, R2, R159 ;  /* 0x00000002a19f7223 */ /* 0x004fca000000009f */
[----:B------:R-:W-:-:S05]  /*56d0*/  F2FP.F16.F32.PACK_AB R159, RZ, R159 ;  /* 0x0000009fff9f723e */ /* 0x000fca00000000ff */
[----:B------:R1:W-:Y:S01]  /*56e0*/  @P2 STG.E.U16 desc[UR36][R4.64+0x12], R159 ;  /* 0x0000129f04002986 */ /* 0x0003e2000c101524 */
[----:B------:R-:W-:Y:S05]  /*56f0*/  @!P1 BRA `(.L_x_39) ;  /* 0x0000000000049947 */ /* 0x000fea0003800000 */
[----:B------:R2:W5:Y:S02]  /*5700*/  LDG.E.LTC128B.U16 R23, desc[UR36][R8.64+0x10] ;  /* 0x0000102408177981 */ /* 0x000564000c1e1520 */
.L_x_39:
[----:B------:R-:W-:Y:S05]  /*5710*/  BSYNC B1 ;  /* 0x0000000000017941 */ /* 0x000fea0003800000 */
.L_x_38:
        /* <DEDUP_REMOVED lines=10> */
.L_x_41:
[----:B------:R-:W-:Y:S05]  /*57c0*/  BSYNC B1 ;  /* 0x0000000000017941 */ /* 0x000fea0003800000 */
.L_x_40:
        /* <DEDUP_REMOVED lines=10> */
.L_x_43:
[----:B------:R-:W-:Y:S05]  /*5870*/  BSYNC B1 ;  /* 0x0000000000017941 */ /* 0x000fea0003800000 */
.L_x_42:
        /* <DEDUP_REMOVED lines=10> */
.L_x_45:
[----:B------:R-:W-:Y:S05]  /*5920*/  BSYNC B1 ;  /* 0x0000000000017941 */ /* 0x000fea0003800000 */
.L_x_44:
        /* <DEDUP_REMOVED lines=10> */
.L_x_47:
[----:B------:R-:W-:Y:S05]  /*59d0*/  BSYNC B1 ;  /* 0x0000000000017941 */ /* 0x000fea0003800000 */
.L_x_46:
        /* <DEDUP_REMOVED lines=10> */
.L_x_49:
[----:B------:R-:W-:Y:S05]  /*5a80*/  BSYNC B1 ;  /* 0x0000000000017941 */ /* 0x000fea0003800000 */
.L_x_48:
        /* <DEDUP_REMOVED lines=10> */
.L_x_51:
[----:B------:R-:W-:Y:S05]  /*5b30*/  BSYNC B1 ;  /* 0x0000000000017941 */ /* 0x000fea0003800000 */
.L_x_50:
        /* <DEDUP_REMOVED lines=10> */
.L_x_53:
[----:B------:R-:W-:Y:S05]  /*5be0*/  BSYNC B1 ;  /* 0x0000000000017941 */ /* 0x000fea0003800000 */
.L_x_52:
        /* <DEDUP_REMOVED lines=10> */
.L_x_55:
[----:B------:R-:W-:Y:S05]  /*5c90*/  BSYNC B1 ;  /* 0x0000000000017941 */ /* 0x000fea0003800000 */
.L_x_54:
        /* <DEDUP_REMOVED lines=10> */
.L_x_57:
[----:B------:R-:W-:Y:S05]  /*5d40*/  BSYNC B1 ;  /* 0x0000000000017941 */ /* 0x000fea0003800000 */
.L_x_56:
        /* <DEDUP_REMOVED lines=10> */
.L_x_59:
[----:B------:R-:W-:Y:S05]  /*5df0*/  BSYNC B1 ;  /* 0x0000000000017941 */ /* 0x000fea0003800000 */
.L_x_58:
        /* <DEDUP_REMOVED lines=10> */
.L_x_61:
[----:B------:R-:W-:Y:S05]  /*5ea0*/  BSYNC B1 ;  /* 0x0000000000017941 */ /* 0x000fea0003800000 */
.L_x_60:
        /* <DEDUP_REMOVED lines=10> */
.L_x_63:
[----:B------:R-:W-:Y:S05]  /*5f50*/  BSYNC B1 ;  /* 0x0000000000017941 */ /* 0x000fea0003800000 */
.L_x_62:
        /* <DEDUP_REMOVED lines=10> */
.L_x_65:
[----:B------:R-:W-:Y:S05]  /*6000*/  BSYNC B1 ;  /* 0x0000000000017941 */ /* 0x000fea0003800000 */
.L_x_64:
        /* <DEDUP_REMOVED lines=10> */
.L_x_67:
[----:B------:R-:W-:Y:S05]  /*60b0*/  BSYNC B1 ;  /* 0x0000000000017941 */ /* 0x000fea0003800000 */
.L_x_66:
        /* <DEDUP_REMOVED lines=10> */
.L_x_69:
[----:B------:R-:W-:Y:S05]  /*6160*/  BSYNC B1 ;  /* 0x0000000000017941 */ /* 0x000fea0003800000 */
.L_x_68:
        /* <DEDUP_REMOVED lines=10> */
.L_x_71:
[----:B------:R-:W-:Y:S05]  /*6210*/  BSYNC B1 ;  /* 0x0000000000017941 */ /* 0x000fea0003800000 */
.L_x_70:
        /* <DEDUP_REMOVED lines=10> */
.L_x_73:
[----:B------:R-:W-:Y:S05]  /*62c0*/  BSYNC B1 ;  /* 0x0000000000017941 */ /* 0x000fea0003800000 */
.L_x_72:
        /* <DEDUP_REMOVED lines=10> */
.L_x_75:
[----:B------:R-:W-:Y:S05]  /*6370*/  BSYNC B1 ;  /* 0x0000000000017941 */ /* 0x000fea0003800000 */
.L_x_74:
        /* <DEDUP_REMOVED lines=10> */
.L_x_77:
[----:B------:R-:W-:Y:S05]  /*6420*/  BSYNC B1 ;  /* 0x0000000000017941 */ /* 0x000fea0003800000 */
.L_x_76:
        /* <DEDUP_REMOVED lines=10> */
.L_x_79:
[----:B------:R-:W-:Y:S05]  /*64d0*/  BSYNC B1 ;  /* 0x0000000000017941 */ /* 0x000fea0003800000 */
.L_x_78:
        /* <DEDUP_REMOVED lines=10> */
.L_x_81:
[----:B------:R-:W-:Y:S05]  /*6580*/  BSYNC B1 ;  /* 0x0000000000017941 */ /* 0x000fea0003800000 */
.L_x_80:
        /* <DEDUP_REMOVED lines=10> */
.L_x_83:
[----:B------:R-:W-:Y:S05]  /*6630*/  BSYNC B1 ;  /* 0x0000000000017941 */ /* 0x000fea0003800000 */
.L_x_82:
        /* <DEDUP_REMOVED lines=10> */
.L_x_85:
[----:B------:R-:W-:Y:S05]  /*66e0*/  BSYNC B1 ;  /* 0x0000000000017941 */ /* 0x000fea0003800000 */
.L_x_84:
        /* <DEDUP_REMOVED lines=10> */
.L_x_87:
[----:B------:R-:W-:Y:S05]  /*6790*/  BSYNC B1 ;  /* 0x0000000000017941 */ /* 0x000fea0003800000 */
.L_x_86:
        /* <DEDUP_REMOVED lines=10> */
.L_x_89:
[----:B------:R-:W-:Y:S05]  /*6840*/  BSYNC B1 ;  /* 0x0000000000017941 */ /* 0x000fea0003800000 */
.L_x_88:
        /* <DEDUP_REMOVED lines=10> */
.L_x_91:
[----:B------:R-:W-:Y:S05]  /*68f0*/  BSYNC B1 ;  /* 0x0000000000017941 */ /* 0x000fea0003800000 */
.L_x_90:
        /* <DEDUP_REMOVED lines=10> */
.L_x_93:
[----:B------:R-:W-:Y:S05]  /*69a0*/  BSYNC B1 ;  /* 0x0000000000017941 */ /* 0x000fea0003800000 */
.L_x_92:
        /* <DEDUP_REMOVED lines=10> */
.L_x_95:
[----:B------:R-:W-:Y:S05]  /*6a50*/  BSYNC B1 ;  /* 0x0000000000017941 */ /* 0x000fea0003800000 */
.L_x_94:
        /* <DEDUP_REMOVED lines=10> */
.L_x_97:
[----:B------:R-:W-:Y:S05]  /*6b00*/  BSYNC B1 ;  /* 0x0000000000017941 */ /* 0x000fea0003800000 */
.L_x_96:
        /* <DEDUP_REMOVED lines=10> */
.L_x_99:
[----:B------:R-:W-:Y:S05]  /*6bb0*/  BSYNC B1 ;  /* 0x0000000000017941 */ /* 0x000fea0003800000 */
.L_x_98:
        /* <DEDUP_REMOVED lines=10> */
.L_x_101:
[----:B------:R-:W-:Y:S05]  /*6c60*/  BSYNC B1 ;  /* 0x0000000000017941 */ /* 0x000fea0003800000 */
.L_x_100:
        /* <DEDUP_REMOVED lines=10> */
.L_x_103:
[----:B------:R-:W-:Y:S05]  /*6d10*/  BSYNC B1 ;  /* 0x0000000000017941 */ /* 0x000fea0003800000 */
.L_x_102:
        /* <DEDUP_REMOVED lines=10> */
.L_x_105:
[----:B------:R-:W-:Y:S05]  /*6dc0*/  BSYNC B1 ;  /* 0x0000000000017941 */ /* 0x000fea0003800000 */
.L_x_104:
        /* <DEDUP_REMOVED lines=10> */
.L_x_107:
[----:B------:R-:W-:Y:S05]  /*6e70*/  BSYNC B1 ;  /* 0x0000000000017941 */ /* 0x000fea0003800000 */
.L_x_106:
        /* <DEDUP_REMOVED lines=10> */
.L_x_109:
[----:B------:R-:W-:Y:S05]  /*6f20*/  BSYNC B1 ;  /* 0x0000000000017941 */ /* 0x000fea0003800000 */
.L_x_108:
        /* <DEDUP_REMOVED lines=10> */
.L_x_111:
[----:B------:R-:W-:Y:S05]  /*6fd0*/  BSYNC B1 ;  /* 0x0000000000017941 */ /* 0x000fea0003800000 */
.L_x_110:
        /* <DEDUP_REMOVED lines=10> */
.L_x_113:
[----:B------:R-:W-:Y:S05]  /*7080*/  BSYNC B1 ;  /* 0x0000000000017941 */ /* 0x000fea0003800000 */
.L_x_112:
        /* <DEDUP_REMOVED lines=10> */
.L_x_115:
[----:B------:R-:W-:Y:S05]  /*7130*/  BSYNC B1 ;  /* 0x0000000000017941 */ /* 0x000fea0003800000 */
.L_x_114:
        /* <DEDUP_REMOVED lines=10> */
.L_x_117:
[----:B------:R-:W-:Y:S05]  /*71e0*/  BSYNC B1 ;  /* 0x0000000000017941 */ /* 0x000fea0003800000 */
.L_x_116:
        /* <DEDUP_REMOVED lines=10> */
.L_x_119:
[----:B------:R-:W-:Y:S05]  /*7290*/  BSYNC B1 ;  /* 0x0000000000017941 */ /* 0x000fea0003800000 */
.L_x_118:
        /* <DEDUP_REMOVED lines=10> */
.L_x_121:
[----:B------:R-:W-:Y:S05]  /*7340*/  BSYNC B1 ;  /* 0x0000000000017941 */ /* 0x000fea0003800000 */
.L_x_120:
        /* <DEDUP_REMOVED lines=10> */
.L_x_123:
[----:B------:R-:W-:Y:S05]  /*73f0*/  BSYNC B1 ;  /* 0x0000000000017941 */ /* 0x000fea0003800000 */
.L_x_122:
        /* <DEDUP_REMOVED lines=10> */
.L_x_125:
[----:B------:R-:W-:Y:S05]  /*74a0*/  BSYNC B1 ;  /* 0x0000000000017941 */ /* 0x000fea0003800000 */
.L_x_124:
        /* <DEDUP_REMOVED lines=10> */
.L_x_127:
[----:B------:R-:W-:Y:S05]  /*7550*/  BSYNC B1 ;  /* 0x0000000000017941 */ /* 0x000fea0003800000 */
.L_x_126:
        /* <DEDUP_REMOVED lines=10> */
.L_x_129:
[----:B------:R-:W-:Y:S05]  /*7600*/  BSYNC B1 ;  /* 0x0000000000017941 */ /* 0x000fea0003800000 */
.L_x_128:
        /* <DEDUP_REMOVED lines=10> */
.L_x_131:
[----:B------:R-:W-:Y:S05]  /*76b0*/  BSYNC B1 ;  /* 0x0000000000017941 */ /* 0x000fea0003800000 */
.L_x_130:
        /* <DEDUP_REMOVED lines=10> */
.L_x_133:
[----:B------:R-:W-:Y:S05]  /*7760*/  BSYNC B1 ;  /* 0x0000000000017941 */ /* 0x000fea0003800000 */
.L_x_132:
        /* <DEDUP_REMOVED lines=10> */
.L_x_135:
[----:B------:R-:W-:Y:S05]  /*7810*/  BSYNC B1 ;  /* 0x0000000000017941 */ /* 0x000fea0003800000 */
.L_x_134:
        /* <DEDUP_REMOVED lines=10> */
.L_x_137:
[----:B------:R-:W-:Y:S05]  /*78c0*/  BSYNC B1 ;  /* 0x0000000000017941 */ /* 0x000fea0003800000 */
.L_x_136:
        /* <DEDUP_REMOVED lines=10> */
.L_x_139:
[----:B------:R-:W-:Y:S05]  /*7970*/  BSYNC B1 ;  /* 0x0000000000017941 */ /* 0x000fea0003800000 */
.L_x_138:
        /* <DEDUP_REMOVED lines=10> */
.L_x_141:
[----:B------:R-:W-:Y:S05]  /*7a20*/  BSYNC B1 ;  /* 0x0000000000017941 */ /* 0x000fea0003800000 */
.L_x_140:
        /* <DEDUP_REMOVED lines=10> */
.L_x_143:
[----:B------:R-:W-:Y:S05]  /*7ad0*/  BSYNC B1 ;  /* 0x0000000000017941 */ /* 0x000fea0003800000 */
.L_x_142:
        /* <DEDUP_REMOVED lines=10> */
.L_x_145:
[----:B------:R-:W-:Y:S05]  /*7b80*/  BSYNC B1 ;  /* 0x0000000000017941 */ /* 0x000fea0003800000 */
.L_x_144:
        /* <DEDUP_REMOVED lines=10> */
.L_x_147:
[----:B------:R-:W-:Y:S05]  /*7c30*/  BSYNC B1 ;  /* 0x0000000000017941 */ /* 0x000fea0003800000 */
.L_x_146:
        /* <DEDUP_REMOVED lines=10> */
.L_x_149:
[----:B------:R-:W-:Y:S05]  /*7ce0*/  BSYNC B1 ;  /* 0x0000000000017941 */ /* 0x000fea0003800000 */
.L_x_148:
        /* <DEDUP_REMOVED lines=10> */
.L_x_151:
[----:B------:R-:W-:Y:S05]  /*7d90*/  BSYNC B1 ;  /* 0x0000000000017941 */ /* 0x000fea0003800000 */
.L_x_150:
        /* <DEDUP_REMOVED lines=10> */
.L_x_153:
[----:B------:R-:W-:Y:S05]  /*7e40*/  BSYNC B1 ;  /* 0x0000000000017941 */ /* 0x000fea0003800000 */
.L_x_152:
        /* <DEDUP_REMOVED lines=10> */
.L_x_155:
[----:B------:R-:W-:Y:S05]  /*7ef0*/  BSYNC B1 ;  /* 0x0000000000017941 */ /* 0x000fea0003800000 */
.L_x_154:
        /* <DEDUP_REMOVED lines=10> */
.L_x_157:
[----:B------:R-:W-:Y:S05]  /*7fa0*/  BSYNC B1 ;  /* 0x0000000000017941 */ /* 0x000fea0003800000 */
.L_x_156:
        /* <DEDUP_REMOVED lines=10> */
.L_x_159:
[----:B------:R-:W-:Y:S05]  /*8050*/  BSYNC B1 ;  /* 0x0000000000017941 */ /* 0x000fea0003800000 */
.L_x_158:
        /* <DEDUP_REMOVED lines=10> */
.L_x_161:
[----:B------:R-:W-:Y:S05]  /*8100*/  BSYNC B1 ;  /* 0x0000000000017941 */ /* 0x000fea0003800000 */
.L_x_160:
        /* <DEDUP_REMOVED lines=10> */
.L_x_163:
[----:B------:R-:W-:Y:S05]  /*81b0*/  BSYNC B1 ;  /* 0x0000000000017941 */ /* 0x000fea0003800000 */
.L_x_162:
        /* <DEDUP_REMOVED lines=10> */
.L_x_165:
[----:B------:R-:W-:Y:S05]  /*8260*/  BSYNC B1 ;  /* 0x0000000000017941 */ /* 0x000fea0003800000 */
.L_x_164:
        /* <DEDUP_REMOVED lines=10> */
.L_x_167:
[----:B------:R-:W-:Y:S05]  /*8310*/  BSYNC B1 ;  /* 0x0000000000017941 */ /* 0x000fea0003800000 */
.L_x_166:
        /* <DEDUP_REMOVED lines=10> */
.L_x_169:
[----:B------:R-:W-:Y:S05]  /*83c0*/  BSYNC B1 ;  /* 0x0000000000017941 */ /* 0x000fea0003800000 */
.L_x_168:
        /* <DEDUP_REMOVED lines=10> */
.L_x_171:
[----:B------:R-:W-:Y:S05]  /*8470*/  BSYNC B1 ;  /* 0x0000000000017941 */ /* 0x000fea0003800000 */
.L_x_170:
        /* <DEDUP_REMOVED lines=10> */
.L_x_173:
[----:B------:R-:W-:Y:S05]  /*8520*/  BSYNC B1 ;  /* 0x0000000000017941 */ /* 0x000fea0003800000 */
.L_x_172:
        /* <DEDUP_REMOVED lines=10> */
.L_x_175:
[----:B------:R-:W-:Y:S05]  /*85d0*/  BSYNC B1 ;  /* 0x0000000000017941 */ /* 0x000fea0003800000 */
.L_x_174:
        /* <DEDUP_REMOVED lines=10> */
.L_x_177:
[----:B------:R-:W-:Y:S05]  /*8680*/  BSYNC B1 ;  /* 0x0000000000017941 */ /* 0x000fea0003800000 */
.L_x_176:
        /* <DEDUP_REMOVED lines=10> */
.L_x_179:
[----:B------:R-:W-:Y:S05]  /*8730*/  BSYNC B1 ;  /* 0x0000000000017941 */ /* 0x000fea0003800000 */
.L_x_178:
        /* <DEDUP_REMOVED lines=10> */
.L_x_181:
[----:B------:R-:W-:Y:S05]  /*87e0*/  BSYNC B1 ;  /* 0x0000000000017941 */ /* 0x000fea0003800000 */
.L_x_180:
        /* <DEDUP_REMOVED lines=10> */
.L_x_183:
[----:B------:R-:W-:Y:S05]  /*8890*/  BSYNC B1 ;  /* 0x0000000000017941 */ /* 0x000fea0003800000 */
.L_x_182:
        /* <DEDUP_REMOVED lines=10> */
.L_x_185:
[----:B------:R-:W-:Y:S05]  /*8940*/  BSYNC B1 ;  /* 0x0000000000017941 */ /* 0x000fea0003800000 */
.L_x_184:
        /* <DEDUP_REMOVED lines=10> */
.L_x_187:
[----:B------:R-:W-:Y:S05]  /*89f0*/  BSYNC B1 ;  /* 0x0000000000017941 */ /* 0x000fea0003800000 */
.L_x_186:
        /* <DEDUP_REMOVED lines=10> */
.L_x_189:
[----:B------:R-:W-:Y:S05]  /*8aa0*/  BSYNC B1 ;  /* 0x0000000000017941 */ /* 0x000fea0003800000 */
.L_x_188:
        /* <DEDUP_REMOVED lines=10> */
.L_x_191:
[----:B------:R-:W-:Y:S05]  /*8b50*/  BSYNC B1 ;  /* 0x0000000000017941 */ /* 0x000fea0003800000 */
.L_x_190:
        /* <DEDUP_REMOVED lines=10> */
.L_x_193:
[----:B------:R-:W-:Y:S05]  /*8c00*/  BSYNC B1 ;  /* 0x0000000000017941 */ /* 0x000fea0003800000 */
.L_x_192:
        /* <DEDUP_REMOVED lines=10> */
.L_x_195:
[----:B------:R-:W-:Y:S05]  /*8cb0*/  BSYNC B1 ;  /* 0x0000000000017941 */ /* 0x000fea0003800000 */
.L_x_194:
        /* <DEDUP_REMOVED lines=10> */
.L_x_197:
[----:B------:R-:W-:Y:S05]  /*8d60*/  BSYNC B1 ;  /* 0x0000000000017941 */ /* 0x000fea0003800000 */
.L_x_196:
        /* <DEDUP_REMOVED lines=10> */
.L_x_199:
[----:B------:R-:W-:Y:S05]  /*8e10*/  BSYNC B1 ;  /* 0x0000000000017941 */ /* 0x000fea0003800000 */
.L_x_198:
        /* <DEDUP_REMOVED lines=10> */
.L_x_201:
[----:B------:R-:W-:Y:S05]  /*8ec0*/  BSYNC B1 ;  /* 0x0000000000017941 */ /* 0x000fea0003800000 */
.L_x_200:
        /* <DEDUP_REMOVED lines=10> */
.L_x_203:
[----:B------:R-:W-:Y:S05]  /*8f70*/  BSYNC B1 ;  /* 0x0000000000017941 */ /* 0x000fea0003800000 */
.L_x_202:
        /* <DEDUP_REMOVED lines=10> */
.L_x_205:
[----:B------:R-:W-:Y:S05]  /*9020*/  BSYNC B1 ;  /* 0x0000000000017941 */ /* 0x000fea0003800000 */
.L_x_204:
        /* <DEDUP_REMOVED lines=10> */
.L_x_207:
[----:B------:R-:W-:Y:S05]  /*90d0*/  BSYNC B1 ;  /* 0x0000000000017941 */ /* 0x000fea0003800000 */
.L_x_206:
        /* <DEDUP_REMOVED lines=10> */
.L_x_209:
[----:B------:R-:W-:Y:S05]  /*9180*/  BSYNC B1 ;  /* 0x0000000000017941 */ /* 0x000fea0003800000 */
.L_x_208:
        /* <DEDUP_REMOVED lines=10> */
.L_x_211:
[----:B------:R-:W-:Y:S05]  /*9230*/  BSYNC B1 ;  /* 0x0000000000017941 */ /* 0x000fea0003800000 */
.L_x_210:
        /* <DEDUP_REMOVED lines=10> */
.L_x_213:
[----:B------:R-:W-:Y:S05]  /*92e0*/  BSYNC B1 ;  /* 0x0000000000017941 */ /* 0x000fea0003800000 */
.L_x_212:
        /* <DEDUP_REMOVED lines=10> */
.L_x_215:
[----:B------:R-:W-:Y:S05]  /*9390*/  BSYNC B1 ;  /* 0x0000000000017941 */ /* 0x000fea0003800000 */
.L_x_214:
        /* <DEDUP_REMOVED lines=10> */
.L_x_217:
[----:B------:R-:W-:Y:S05]  /*9440*/  BSYNC B1 ;  /* 0x0000000000017941 */ /* 0x000fea0003800000 */
.L_x_216:
        /* <DEDUP_REMOVED lines=10> */
.L_x_219:
[----:B------:R-:W-:Y:S05]  /*94f0*/  BSYNC B1 ;  /* 0x0000000000017941 */ /* 0x000fea0003800000 */
.L_x_218:
        /* <DEDUP_REMOVED lines=10> */
.L_x_221:
[----:B------:R-:W-:Y:S05]  /*95a0*/  BSYNC B1 ;  /* 0x0000000000017941 */ /* 0x000fea0003800000 */
.L_x_220:
        /* <DEDUP_REMOVED lines=10> */
.L_x_223:
[----:B------:R-:W-:Y:S05]  /*9650*/  BSYNC B1 ;  /* 0x0000000000017941 */ /* 0x000fea0003800000 */
.L_x_222:
        /* <DEDUP_REMOVED lines=10> */
.L_x_225:
[----:B------:R-:W-:Y:S05]  /*9700*/  BSYNC B1 ;  /* 0x0000000000017941 */ /* 0x000fea0003800000 */
.L_x_224:
        /* <DEDUP_REMOVED lines=10> */
.L_x_227:
[----:B------:R-:W-:Y:S05]  /*97b0*/  BSYNC B1 ;  /* 0x0000000000017941 */ /* 0x000fea0003800000 */
.L_x_226:
        /* <DEDUP_REMOVED lines=10> */
.L_x_229:
[----:B------:R-:W-:Y:S05]  /*9860*/  BSYNC B1 ;  /* 0x0000000000017941 */ /* 0x000fea0003800000 */
.L_x_228:
        /* <DEDUP_REMOVED lines=10> */
.L_x_231:
[----:B------:R-:W-:Y:S05]  /*9910*/  BSYNC B1 ;  /* 0x0000000000017941 */ /* 0x000fea0003800000 */
.L_x_230:
        /* <DEDUP_REMOVED lines=10> */
.L_x_233:
[----:B------:R-:W-:Y:S05]  /*99c0*/  BSYNC B1 ;  /* 0x0000000000017941 */ /* 0x000fea0003800000 */
.L_x_232:
        /* <DEDUP_REMOVED lines=10> */
.L_x_235:
[----:B------:R-:W-:Y:S05]  /*9a70*/  BSYNC B1 ;  /* 0x0000000000017941 */ /* 0x000fea0003800000 */
.L_x_234:
        /* <DEDUP_REMOVED lines=10> */
.L_x_237:
[----:B------:R-:W-:Y:S05]  /*9b20*/  BSYNC B1 ;  /* 0x0000000000017941 */ /* 0x000fea0003800000 */
.L_x_236:
        /* <DEDUP_REMOVED lines=10> */
.L_x_239:
[----:B------:R-:W-:Y:S05]  /*9bd0*/  BSYNC B1 ;  /* 0x0000000000017941 */ /* 0x000fea0003800000 */
.L_x_238:
        /* <DEDUP_REMOVED lines=10> */
.L_x_241:
[----:B------:R-:W-:Y:S05]  /*9c80*/  BSYNC B1 ;  /* 0x0000000000017941 */ /* 0x000fea0003800000 */
.L_x_240:
        /* <DEDUP_REMOVED lines=10> */
.L_x_243:
[----:B------:R-:W-:Y:S05]  /*9d30*/  BSYNC B1 ;  /* 0x0000000000017941 */ /* 0x000fea0003800000 */
.L_x_242:
        /* <DEDUP_REMOVED lines=10> */
.L_x_245:
[----:B------:R-:W-:Y:S05]  /*9de0*/  BSYNC B1 ;  /* 0x0000000000017941 */ /* 0x000fea0003800000 */
.L_x_244:
        /* <DEDUP_REMOVED lines=10> */
.L_x_247:
[----:B------:R-:W-:Y:S05]  /*9e90*/  BSYNC B1 ;  /* 0x0000000000017941 */ /* 0x000fea0003800000 */
.L_x_246:
        /* <DEDUP_REMOVED lines=10> */
.L_x_249:
[----:B------:R-:W-:Y:S05]  /*9f40*/  BSYNC B1 ;  /* 0x0000000000017941 */ /* 0x000fea0003800000 */
.L_x_248:
        /* <DEDUP_REMOVED lines=10> */
.L_x_251:
[----:B------:R-:W-:Y:S05]  /*9ff0*/  BSYNC B1 ;  /* 0x0000000000017941 */ /* 0x000fea0003800000 */
.L_x_250:
        /* <DEDUP_REMOVED lines=10> */
.L_x_253:
[----:B------:R-:W-:Y:S05]  /*a0a0*/  BSYNC B1 ;  /* 0x0000000000017941 */ /* 0x000fea0003800000 */
.L_x_252:
        /* <DEDUP_REMOVED lines=10> */
.L_x_255:
[----:B------:R-:W-:Y:S05]  /*a150*/  BSYNC B1 ;  /* 0x0000000000017941 */ /* 0x000fea0003800000 */
.L_x_254:
        /* <DEDUP_REMOVED lines=10> */
.L_x_257:
[----:B------:R-:W-:Y:S05]  /*a200*/  BSYNC B1 ;  /* 0x0000000000017941 */ /* 0x000fea0003800000 */
.L_x_256:
        /* <DEDUP_REMOVED lines=10> */
.L_x_259:
[----:B------:R-:W-:Y:S05]  /*a2b0*/  BSYNC B1 ;  /* 0x0000000000017941 */ /* 0x000fea0003800000 */
.L_x_258:
        /* <DEDUP_REMOVED lines=10> */
.L_x_261:
[----:B------:R-:W-:Y:S05]  /*a360*/  BSYNC B1 ;  /* 0x0000000000017941 */ /* 0x000fea0003800000 */
.L_x_260:
        /* <DEDUP_REMOVED lines=10> */
.L_x_263:
[----:B------:R-:W-:Y:S05]  /*a410*/  BSYNC B1 ;  /* 0x0000000000017941 */ /* 0x000fea0003800000 */
.L_x_262:
        /* <DEDUP_REMOVED lines=10> */
.L_x_265:
[----:B------:R-:W-:Y:S05]  /*a4c0*/  BSYNC B1 ;  /* 0x0000000000017941 */ /* 0x000fea0003800000 */
.L_x_264:
        /* <DEDUP_REMOVED lines=10> */
.L_x_267:
[----:B------:R-:W-:Y:S05]  /*a570*/  BSYNC B1 ;  /* 0x0000000000017941 */ /* 0x000fea0003800000 */
.L_x_266:
        /* <DEDUP_REMOVED lines=10> */
.L_x_269:
[----:B------:R-:W-:Y:S05]  /*a620*/  BSYNC B1 ;  /* 0x0000000000017941 */ /* 0x000fea0003800000 */
.L_x_268:
        /* <DEDUP_REMOVED lines=10> */
.L_x_271:
[----:B------:R-:W-:Y:S05]  /*a6d0*/  BSYNC B1 ;  /* 0x0000000000017941 */ /* 0x000fea0003800000 */
.L_x_270:
        /* <DEDUP_REMOVED lines=10> */
.L_x_273:
[----:B------:R-:W-:Y:S05]  /*a780*/  BSYNC B1 ;  /* 0x0000000000017941 */ /* 0x000fea0003800000 */
.L_x_272:
        /* <DEDUP_REMOVED lines=10> */
.L_x_275:
[----:B------:R-:W-:Y:S05]  /*a830*/  BSYNC B1 ;  /* 0x0000000000017941 */ /* 0x000fea0003800000 */
.L_x_274:
        /* <DEDUP_REMOVED lines=10> */
.L_x_277:
[----:B------:R-:W-:Y:S05]  /*a8e0*/  BSYNC B1 ;  /* 0x0000000000017941 */ /* 0x000fea0003800000 */
.L_x_276:
[----:B0-234-:R-:W2:Y:S01]  /*a8f0*/  LDL.LU R10, [R1+0x1f4] ;  /* 0x0001f400010a7983 */ /* 0x01dea20000300800 */
[----:B-----5:R-:W-:Y:S01]  /*a900*/  HADD2.F32 R11, -RZ, R23.H0_H0 ;  /* 0x20000017ff0b7230 */ /* 0x020fe20000004100 */
        /* <DEDUP_REMOVED lines=8> */
.L_x_279:
[----:B------:R-:W-:Y:S05]  /*a990*/  BSYNC B1 ;  /* 0x0000000000017941 */ /* 0x000fea0003800000 */
.L_x_278:
[----:B------:R-:W3:Y:S01]  /*a9a0*/  LDL.LU R10, [R1+0x1f8] ;  /* 0x0001f800010a7983 */ /* 0x000ee20000300800 */
[----:B0----5:R-:W-:Y:S01]  /*a9b0*/  HADD2.F32 R11, -RZ, R23.H0_H0 ;  /* 0x20000017ff0b7230 */ /* 0x021fe20000004100 */
[----:B------:R-:W-:Y:S01]  /*a9c0*/  ISETP.GT.AND P1, PT, R0, 0xf9, P0 ;  /* 0x000000f90000780c */ /* 0x000fe20000724270 */
[----:B------:R-:W-:Y:S01]  /*a9d0*/  BSSY B1, `(.L_x_280) ;  /* 0x000000a000017945 */ /* 0x000fe20003800000 */
[----:B------:R-:W-:Y:S02]  /*a9e0*/  IADD3 R167, P0, R3, 0x80, RZ ;  /* 0x0000008003a77810 */ /* 0x000fe40007f1e0ff */
[----:B------:R-:W-:-:S04]  /*a9f0*/  FMUL R11, R11, R16 ;  /* 0x000000100b0b7220 */ /* 0x000fc80000400000 */
[----:B---3--:R-:W-:-:S05]  /*aa00*/  FFMA R11, R10, R2, R11 ;  /* 0x000000020a0b7223 */ /* 0x008fca000000000b */
[----:B------:R-:W-:-:S04]  /*aa10*/  F2FP.F16.F32.PACK_AB R11, RZ, R11 ;  /* 0x0000000bff0b723e */ /* 0x000fc800000000ff */
[----:B------:R-:W-:Y:S01]  /*aa20*/  PRMT R3, R11, 0x7610, R3 ;  /* 0x000076100b037816 */ /* 0x000fe20000000003 */
[----:B------:R-:W-:-:S04]  /*aa30*/  IMAD.X R11, RZ, RZ, UR7, P0 ;  /* 0x00000007ff0b7e24 */ /* 0x000fc800080e06ff */
[----:B------:R0:W-:Y:S01]  /*aa40*/  @P2 STG.E.U16 desc[UR36][R6.64+0x1f0], R3 ;  /* 0x0001f00306002986 */ /* 0x0001e2000c101524 */
[----:B------:R-:W-:Y:S05]  /*aa50*/  @!P1 BRA `(.L_x_281) ;  /* 0x0000000000049947 */ /* 0x000fea0003800000 */
[----:B------:R3:W5:Y:S02]  /*aa60*/  LDG.E.LTC128B.U16 R23, desc[UR36][R8.64+0x1f2] ;  /* 0x0001f22408177981 */ /* 0x000764000c1e1520 */
.L_x_281:
[----:B------:R-:W-:Y:S05]  /*aa70*/  BSYNC B1 ;  /* 0x0000000000017941 */ /* 0x000fea0003800000 */
.L_x_280:
[----:B------:R-:W4:Y:S01]  /*aa80*/  LDL.LU R10, [R1+0x1fc] ;  /* 0x0001fc00010a7983 */ /* 0x000f220000300800 */
[----:B0----5:R-:W-:Y:S01]  /*aa90*/  HADD2.F32 R3, -RZ, R23.H0_H0 ;  /* 0x20000017ff037230 */ /* 0x021fe20000004100 */
[----:B------:R-:W-:Y:S01]  /*aaa0*/  ISETP.GT.AND P0, PT, R17, 0x80, PT ;  /* 0x000000801100780c */ /* 0x000fe20003f04270 */
[----:B--23--:R-:W-:-:S03]  /*aab0*/  IMAD R8, R11, R14, RZ ;  /* 0x0000000e0b087224 */ /* 0x00cfc600078e02ff */
[----:B------:R-:W-:Y:S01]  /*aac0*/  FMUL R3, R3, R16 ;  /* 0x0000001003037220 */ /* 0x000fe20000400000 */
[C---:B------:R-:W-:Y:S01]  /*aad0*/  IMAD R165, R167.reuse, R15, R8 ;  /* 0x0000000fa7a57224 */ /* 0x040fe200078e0208 */
[----:B------:R-:W-:Y:S01]  /*aae0*/  ISETP.GT.AND P4, PT, R0, RZ, P0 ;  /* 0x000000ff0000720c */ /* 0x000fe20000784270 */
[----:B------:R-:W-:-:S04]  /*aaf0*/  IMAD.WIDE.U32 R8, R167, R14, R20 ;  /* 0x0000000ea7087225 */ /* 0x000fc800078e0014 */
[----:B------:R-:W-:Y:S02]  /*ab00*/  IMAD.IADD R9, R9, 0x1, R165 ;  /* 0x0000000109097824 */ /* 0x000fe400078e02a5 */
[----:B----4-:R-:W-:Y:S01]  /*ab10*/  FFMA R3, R10, R2, R3 ;  /* 0x000000020a037223 */ /* 0x010fe20000000003 */
[----:B------:R-:W-:-:S04]  /*ab20*/  LEA R10, P2, R8, R12, 0x1 ;  /* 0x0000000c080a7211 */ /* 0x000fc800078408ff */
[----:B------:R-:W-:Y:S02]  /*ab30*/  F2FP.F16.F32.PACK_AB R3, RZ, R3 ;  /* 0x00000003ff03723e */ /* 0x000fe400000000ff */
[--C-:B------:R-:W-:Y:S02]  /*ab40*/  LEA.HI.X R11, R8, R13, R9.reuse, 0x1, P2 ;  /* 0x0000000d080b7211 */ /* 0x100fe400010f0c09 */
[----:B------:R-:W-:-:S05]  /*ab50*/  PRMT R9, R3, 0x7610, R9 ;  /* 0x0000761003097816 */ /* 0x000fca0000000009 */
[----:B------:R0:W-:Y:S04]  /*ab60*/  @P1 STG.E.U16 desc[UR36][R6.64+0x1f2], R9 ;  /* 0x0001f20906001986 */ /* 0x0001e8000c101524 */
[----:B------:R-:W2:Y:S01]  /*ab70*/  @P4 LDG.E.LTC128B.U16 R23, desc[UR36][R10.64] ;  /* 0x000000240a174981 */ /* 0x000ea2000c1e1520 */
[----:B-1----:R-:W-:Y:S01]  /*ab80*/  IMAD.U32 R159, RZ, RZ, UR8 ;  /* 0x00000008ff9f7e24 */ /* 0x002fe2000f8e00ff */
[----:B------:R-:W-:Y:S01]  /*ab90*/  MOV R161, UR8 ;  /* 0x0000000800a17c02 */ /* 0x000fe20008000f00 */
[----:B------:R-:W-:Y:S01]  /*aba0*/  IMAD.U32 R164, RZ, RZ, UR9 ;  /* 0x00000009ffa47e24 */ /* 0x000fe2000f8e00ff */
[----:B------:R-:W-:Y:S01]  /*abb0*/  ISETP.GT.AND P2, PT, R0, 0x1, P0 ;  /* 0x000000010000780c */ /* 0x000fe20000744270 */
[----:B------:R-:W-:Y:S01]  /*abc0*/  IMAD.SHL.U32 R159, R159, 0x100, RZ ;  /* 0x000001009f9f7824 */ /* 0x000fe200078e00ff */
[----:B------:R-:W-:Y:S01]  /*abd0*/  BSSY B1, `(.L_x_282) ;  /* 0x0000011000017945 */ /* 0x000fe20003800000 */
[----:B0-----:R-:W-:Y:S01]  /*abe0*/  IMAD.WIDE.U32 R8, R167, R14, R18 ;  /* 0x0000000ea7087225 */ /* 0x001fe200078e0012 */
[----:B------:R-:W-:-:S03]  /*abf0*/  SHF.L.U64.HI R161, R161, 0x8, R164 ;  /* 0x00000008a1a17819 */ /* 0x000fc600000102a4 */
[----:B------:R-:W-:Y:S02]  /*ac00*/  IMAD.IADD R9, R165, 0x1, R9 ;  /* 0x00000001a5097824 */ /* 0x000fe400078e0209 */
[----:B------:R-:W-:Y:S01]  /*ac10*/  IMAD.WIDE.U32 R162, R22, UR43, R8 ;  /* 0x0000002b16a27c25 */ /* 0x000fe2000f8e0008 */
[----:B------:R-:W-:-:S03]  /*ac20*/  IADD3 R8, P1, R159, R4, RZ ;  /* 0x000000049f087210 */ /* 0x000fc60007f3e0ff */
[----:B------:R-:W-:Y:S01]  /*ac30*/  IMAD.IADD R7, R157, 0x1, R163 ;  /* 0x000000019d077824 */ /* 0x000fe200078e02a3 */
[----:B------:R-:W-:Y:S01]  /*ac40*/  LEA R6, P3, R162, R12, 0x1 ;  /* 0x0000000ca2067211 */ /* 0x000fe200078608ff */
[----:B------:R-:W-:-:S03]  /*ac50*/  IMAD.X R9, R161, 0x1, R5, P1 ;  /* 0x00000001a1097824 */ /* 0x000fc600008e0605 */
[----:B------:R-:W-:Y:S01]  /*ac60*/  LEA.HI.X R7, R162, R13, R7, 0x1, P3 ;  /* 0x0000000da2077211 */ /* 0x000fe200018f0c07 */
[----:B--2---:R-:W-:-:S05]  /*ac70*/  HADD2.F32 R3, -RZ, R23.H0_H0 ;  /* 0x20000017ff037230 */ /* 0x004fca0000004100 */
[----:B------:R-:W-:-:S04]  /*ac80*/  FMUL R3, R3, R16 ;  /* 0x0000001003037220 */ /* 0x000fc80000400000 */
[----:B------:R-:W-:-:S05]  /*ac90*/  FFMA R3, R24, R2, R3 ;  /* 0x0000000218037223 */ /* 0x000fca0000000003 */
[----:B------:R-:W-:-:S05]  /*aca0*/  F2FP.F16.F32.PACK_AB R3, RZ, R3 ;  /* 0x00000003ff03723e */ /* 0x000fca00000000ff */
[----:B------:R0:W-:Y:S01]  /*acb0*/  @P4 STG.E.U16 desc[UR36][R8.64], R3 ;  /* 0x0000000308004986 */ /* 0x0001e2000c101524 */
[----:B------:R-:W-:Y:S05]  /*acc0*/  @!P2 BRA `(.L_x_283) ;  /* 0x000000000004a947 */ /* 0x000fea0003800000 */
[----:B------:R1:W5:Y:S02]  /*acd0*/  LDG.E.LTC128B.U16 R23, desc[UR36][R6.64+0x2] ;  /* 0x0000022406177981 */ /* 0x000364000c1e1520 */
.L_x_283:
[----:B------:R-:W-:Y:S05]  /*ace0*/  BSYNC B1 ;  /* 0x0000000000017941 */ /* 0x000fea0003800000 */
.L_x_282:
[----:B0----5:R-:W-:Y:S01]  /*acf0*/  HADD2.F32 R3, -RZ, R23.H0_H0 ;  /* 0x20000017ff037230 */ /* 0x021fe20000004100 */
[----:B------:R-:W-:Y:S01]  /*ad00*/  ISETP.GT.AND P1, PT, R17, 0x88, PT ;  /* 0x000000881100780c */ /* 0x000fe20003f24270 */
[----:B------:R-:W-:Y:S01]  /*ad10*/  IMAD.WIDE.U32 R14, R167, R14, R154 ;  /* 0x0000000ea70e7225 */ /* 0x000fe200078e009a */
[----:B------:R-:W-:Y:S03]  /*ad20*/  BSSY B1, `(.L_x_284) ;  /* 0x0000010000017945 */ /* 0x000fe60003800000 */
[----:B------:R-:W-:Y:S01]  /*ad30*/  FMUL R10, R3, R16 ;  /* 0x00000010030a7220 */ /* 0x000fe20000400000 */
[----:B------:R-:W-:Y:S02]  /*ad40*/  ISETP.GT.AND P3, PT, R0, RZ, P1 ;  /* 0x000000ff0000720c */ /* 0x000fe40000f64270 */
[----:B------:R-:W-:Y:S01]  /*ad50*/  IADD3 R152, P4, R152, R14, RZ ;  /* 0x0000000e98987210 */ /* 0x000fe20007f9e0ff */
[----:B------:R-:W-:Y:S01]  /*ad60*/  FFMA R10, R25, R2, R10 ;  /* 0x00000002190a7223 */ /* 0x000fe2000000000a */
[----:B------:R-:W-:-:S02]  /*ad70*/  IADD3 R165, R165, R15, RZ ;  /* 0x0000000fa5a57210 */ /* 0x000fc40007ffe0ff */
[----:B------:R-:W-:Y:S02]  /*ad80*/  IADD3 R14, P5, R18, R14, RZ ;  /* 0x0000000e120e7210 */ /* 0x000fe40007fbe0ff */
[----:B------:R-:W-:Y:S01]  /*ad90*/  F2FP.F16.F32.PACK_AB R3, RZ, R10 ;  /* 0x0000000aff03723e */ /* 0x000fe200000000ff */
[----:B------:R-:W-:Y:S01]  /*ada0*/  IMAD.X R20, R165, 0x1, R21, P4 ;  /* 0x00000001a5147824 */ /* 0x000fe200020e0615 */
[C---:B------:R-:W-:Y:S02]  /*adb0*/  LEA R10, P4, R152.reuse, R12, 0x1 ;  /* 0x0000000c980a7211 */ /* 0x040fe400078808ff */
[----:B------:R-:W-:Y:S02]  /*adc0*/  PRMT R17, R3, 0x7610, R17 ;  /* 0x0000761003117816 */ /* 0x000fe40000000011 */
[----:B------:R-:W-:Y:S02]  /*add0*/  LEA.HI.X R11, R152, R13, R20, 0x1, P4 ;  /* 0x0000000d980b7211 */ /* 0x000fe400020f0c14 */
[----:B------:R-:W-:Y:S01]  /*ade0*/  PRMT R3, R23, 0x7610, R3 ;  /* 0x0000761017037816 */ /* 0x000fe20000000003 */
[----:B------:R0:W-:Y:S01]  /*adf0*/  @P2 STG.E.U16 desc[UR36][R8.64+0x2], R17 ;  /* 0x0000021108002986 */ /* 0x0001e2000c101524 */
[----:B------:R-:W-:Y:S05]  /*ae00*/  @!P3 BRA `(.L_x_285) ;  /* 0x000000000004b947 */ /* 0x000fea0003800000 */
[----:B------:R2:W5:Y:S02]  /*ae10*/  LDG.E.LTC128B.U16 R3, desc[UR36][R10.64] ;  /* 0x000000240a037981 */ /* 0x000564000c1e1520 */
.L_x_285:
[----:B------:R-:W-:Y:S05]  /*ae20*/  BSYNC B1 ;  /* 0x0000000000017941 */ /* 0x000fea0003800000 */
.L_x_284:
[----:B--2--5:R-:W-:Y:S01]  /*ae30*/  HADD2.F32 R11, -RZ, R3.H0_H0 ;  /* 0x20000003ff0b7230 */ /* 0x024fe20000004100 */
[----:B------:R-:W-:Y:S01]  /*ae40*/  IADD3 R10, P2, R8, R158, RZ ;  /* 0x0000009e080a7210 */ /* 0x000fe20007f5e0ff */
[----:B------:R-:W-:Y:S01]  /*ae50*/  IMAD.X R15, R19, 0x1, R165, P5 ;  /* 0x00000001130f7824 */ /* 0x000fe200028e06a5 */
[----:B------:R-:W-:Y:S01]  /*ae60*/  ISETP.GT.AND P5, PT, R0, 0x1, P1 ;  /* 0x000000010000780c */ /* 0x000fe20000fa4270 */
[----:B------:R-:W-:Y:S01]  /*ae70*/  BSSY B1, `(.L_x_286) ;  /* 0x000000c000017945 */ /* 0x000fe20003800000 */
[----:B------:R-:W-:Y:S01]  /*ae80*/  FMUL R11, R11, R16 ;  /* 0x000000100b0b7220 */ /* 0x000fe20000400000 */
[----:B------:R-:W-:-:S04]  /*ae90*/  IMAD.WIDE.U32 R22, R22, UR43, R14 ;  /* 0x0000002b16167c25 */ /* 0x000fc8000f8e000e */
[----:B------:R-:W-:Y:S01]  /*aea0*/  FFMA R11, R26, R2, R11 ;  /* 0x000000021a0b7223 */ /* 0x000fe2000000000b */
[----:B------:R-:W-:Y:S01]  /*aeb0*/  IMAD.IADD R157, R157, 0x1, R23 ;  /* 0x000000019d9d7824 */ /* 0x000fe200078e0217 */
[----:B------:R-:W-:-:S03]  /*aec0*/  LEA R12, P4, R22, R12, 0x1 ;  /* 0x0000000c160c7211 */ /* 0x000fc600078808ff */
[----:B------:R-:W-:Y:S01]  /*aed0*/  F2FP.F16.F32.PACK_AB R14, RZ, R11 ;  /* 0x0000000bff0e723e */ /* 0x000fe200000000ff */
[----:B------:R-:W-:Y:S01]  /*aee0*/  IMAD.X R11, R9, 0x1, R156, P2 ;  /* 0x00000001090b7824 */ /* 0x000fe200010e069c */
[----:B------:R-:W-:-:S04]  /*aef0*/  LEA.HI.X R13, R22, R13, R157, 0x1, P4 ;  /* 0x0000000d160d7211 */ /* 0x000fc800020f0c9d */
[----:B------:R2:W-:Y:S01]  /*af00*/  @P3 STG.E.U16 desc[UR36][R10.64], R14 ;  /* 0x0000000e0a003986 */ /* 0x0005e2000c101524 */
[----:B------:R-:W-:Y:S05]  /*af10*/  @!P5 BRA `(.L_x_287) ;  /* 0x000000000004d947 */ /* 0x000fea0003800000 */
[----:B------:R3:W5:Y:S02]  /*af20*/  LDG.E.LTC128B.U16 R3, desc[UR36][R12.64+0x2] ;  /* 0x000002240c037981 */ /* 0x000764000c1e1520 */
.L_x_287:
[----:B------:R-:W-:Y:S05]  /*af30*/  BSYNC B1 ;  /* 0x0000000000017941 */ /* 0x000fea0003800000 */
.L_x_286:
[----:B-----5:R-:W-:Y:S01]  /*af40*/  HADD2.F32 R15, -RZ, R3.H0_H0 ;  /* 0x20000003ff0f7230 */ /* 0x020fe20000004100 */
[----:B------:R-:W-:Y:S01]  /*af50*/  ISETP.GT.AND P2, PT, R0, 0x8, P0 ;  /* 0x000000080000780c */ /* 0x000fe20000744270 */
[----:B------:R-:W-:Y:S03]  /*af60*/  BSSY B1, `(.L_x_288) ;  /* 0x0000007000017945 */ /* 0x000fe60003800000 */
[----:B--2---:R-:W-:-:S04]  /*af70*/  FMUL R14, R15, R16 ;  /* 0x000000100f0e7220 */ /* 0x004fc80000400000 */
[----:B------:R-:W-:-:S05]  /*af80*/  FFMA R14, R27, R2, R14 ;  /* 0x000000021b0e7223 */ /* 0x000fca000000000e */
[----:B------:R-:W-:-:S05]  /*af90*/  F2FP.F16.F32.PACK_AB R14, RZ, R14 ;  /* 0x0000000eff0e723e */ /* 0x000fca00000000ff */
[----:B------:R2:W-:Y:S01]  /*afa0*/  @P5 STG.E.U16 desc[UR36][R10.64+0x2], R14 ;  /* 0x0000020e0a005986 */ /* 0x0005e2000c101524 */
[----:B------:R-:W-:Y:S05]  /*afb0*/  @!P2 BRA `(.L_x_289) ;  /* 0x000000000004a947 */ /* 0x000fea0003800000 */
[----:B------:R4:W5:Y:S02]  /*afc0*/  LDG.E.LTC128B.U16 R3, desc[UR36][R6.64+0x10] ;  /* 0x0000102406037981 */ /* 0x000964000c1e1520 */
.L_x_289:
[----:B------:R-:W-:Y:S05]  /*afd0*/  BSYNC B1 ;  /* 0x0000000000017941 */ /* 0x000fea0003800000 */
.L_x_288:
[----:B--2--5:R-:W-:Y:S01]  /*afe0*/  HADD2.F32 R11, -RZ, R3.H0_H0 ;  /* 0x20000003ff0b7230 */ /* 0x024fe20000004100 */
[----:B------:R-:W-:Y:S01]  /*aff0*/  ISETP.GT.AND P3, PT, R0, 0x9, P0 ;  /* 0x000000090000780c */ /* 0x000fe20000764270 */
[----:B------:R-:W-:Y:S03]  /*b000*/  BSSY B1, `(.L_x_290) ;  /* 0x0000007000017945 */ /* 0x000fe60003800000 */
[----:B------:R-:W-:-:S04]  /*b010*/  FMUL R11, R11, R16 ;  /* 0x000000100b0b7220 */ /* 0x000fc80000400000 */
[----:B------:R-:W-:-:S05]  /*b020*/  FFMA R11, R28, R2, R11 ;  /* 0x000000021c0b7223 */ /* 0x000fca000000000b */
[----:B------:R-:W-:-:S05]  /*b030*/  F2FP.F16.F32.PACK_AB R11, RZ, R11 ;  /* 0x0000000bff0b723e */ /* 0x000fca00000000ff */
[----:B------:R2:W-:Y:S01]  /*b040*/  @P2 STG.E.U16 desc[UR36][R8.64+0x10], R11 ;  /* 0x0000100b08002986 */ /* 0x0005e2000c101524 */
[----:B------:R-:W-:Y:S05]  /*b050*/  @!P3 BRA `(.L_x_291) ;  /* 0x000000000004b947 */ /* 0x000fea0003800000 */
[----:B------:R0:W5:Y:S02]  /*b060*/  LDG.E.LTC128B.U16 R3, desc[UR36][R6.64+0x12] ;  /* 0x0000122406037981 */ /* 0x000164000c1e1520 */
.L_x_291:
[----:B------:R-:W-:Y:S05]  /*b070*/  BSYNC B1 ;  /* 0x0000000000017941 */ /* 0x000fea0003800000 */
.L_x_290:
        /* <DEDUP_REMOVED lines=9> */
.L_x_293:
[----:B------:R-:W-:Y:S05]  /*b110*/  BSYNC B1 ;  /* 0x0000000000017941 */ /* 0x000fea0003800000 */
.L_x_292:
[----:B-----5:R-:W-:Y:S01]  /*b120*/  HADD2.F32 R11, -RZ, R3.H0_H0 ;  /* 0x20000003ff0b7230 */ /* 0x020fe20000004100 */
[----:B--2---:R-:W-:Y:S01]  /*b130*/  IADD3 R10, P3, R158, R8, RZ ;  /* 0x000000089e0a7210 */ /* 0x004fe20007f7e0ff */
[----:B------:R-:W-:Y:S01]  /*b140*/  BSSY B1, `(.L_x_294) ;  /* 0x0000009000017945 */ /* 0x000fe20003800000 */
[----:B------:R-:W-:Y:S02]  /*b150*/  ISETP.GT.AND P2, PT, R0, 0x9, P1 ;  /* 0x000000090000780c */ /* 0x000fe40000f44270 */
[----:B------:R-:W-:-:S04]  /*b160*/  FMUL R11, R11, R16 ;  /* 0x000000100b0b7220 */ /* 0x000fc80000400000 */
[----:B------:R-:W-:-:S05]  /*b170*/  FFMA R11, R30, R2, R11 ;  /* 0x000000021e0b7223 */ /* 0x000fca000000000b */
[----:B------:R-:W-:Y:S02]  /*b180*/  F2FP.F16.F32.PACK_AB R14, RZ, R11 ;  /* 0x0000000bff0e723e */ /* 0x000fe400000000ff */
[----:B------:R-:W-:-:S05]  /*b190*/  IADD3.X R11, R156, R9, RZ, P3, !PT ;  /* 0x000000099c0b7210 */ /* 0x000fca0001ffe4ff */
[----:B------:R2:W-:Y:S01]  /*b1a0*/  @P4 STG.E.U16 desc[UR36][R10.64+0x10], R14 ;  /* 0x0000100e0a004986 */ /* 0x0005e2000c101524 */
[----:B------:R-:W-:Y:S05]  /*b1b0*/  @!P2 BRA `(.L_x_295) ;  /* 0x000000000004a947 */ /* 0x000fea0003800000 */
[----:B------:R0:W5:Y:S02]  /*b1c0*/  LDG.E.LTC128B.U16 R3, desc[UR36][R12.64+0x12] ;  /* 0x000012240c037981 */ /* 0x000164000c1e1520 */
.L_x_295:
[----:B------:R-:W-:Y:S05]  /*b1d0*/  BSYNC B1 ;  /* 0x0000000000017941 */ /* 0x000fea0003800000 */
.L_x_294:
[----:B--2--5:R-:W-:Y:S01]  /*b1e0*/  HADD2.F32 R11, -RZ, R3.H0_H0 ;  /* 0x20000003ff0b7230 */ /* 0x024fe20000004100 */
[----:B------:R-:W-:Y:S01]  /*b1f0*/  IADD3 R158, P3, P4, R158, R4, R159 ;  /* 0x000000049e9e7210 */ /* 0x000fe20007c7e09f */
[----:B------:R-:W-:Y:S01]  /*b200*/  BSSY B1, `(.L_x_296) ;  /* 0x0000009000017945 */ /* 0x000fe20003800000 */
[----:B------:R-:W-:Y:S02]  /*b210*/  ISETP.GT.AND P5, PT, R0, 0x10, P0 ;  /* 0x000000100000780c */ /* 0x000fe400007a4270 */
[----:B------:R-:W-:Y:S01]  /*b220*/  FMUL R10, R11, R16 ;  /* 0x000000100b0a7220 */ /* 0x000fe20000400000 */
[----:B------:R-:W-:-:S03]  /*b230*/  IADD3.X R159, R156, R5, R161, P3, P4 ;  /* 0x000000059c9f7210 */ /* 0x000fc60001fe84a1 */
[----:B------:R-:W-:-:S05]  /*b240*/  FFMA R10, R31, R2, R10 ;  /* 0x000000021f0a7223 */ /* 0x000fca000000000a */
[----:B------:R-:W-:-:S05]  /*b250*/  F2FP.F16.F32.PACK_AB R10, RZ, R10 ;  /* 0x0000000aff0a723e */ /* 0x000fca00000000ff */
[----:B------:R2:W-:Y:S01]  /*b260*/  @P2 STG.E.U16 desc[UR36][R158.64+0x12], R10 ;  /* 0x0000120a9e002986 */ /* 0x0005e2000c101524 */
[----:B------:R-:W-:Y:S05]  /*b270*/  @!P5 BRA `(.L_x_297) ;  /* 0x000000000004d947 */ /* 0x000fea0003800000 */
[----:B------:R0:W5:Y:S02]  /*b280*/  LDG.E.LTC128B.U16 R3, desc[UR36][R6.64+0x20] ;  /* 0x0000202406037981 */ /* 0x000164000c1e1520 */
.L_x_297:
[----:B------:R-:W-:Y:S05]  /*b290*/  BSYNC B1 ;  /* 0x0000000000017941 */ /* 0x000fea0003800000 */
.L_x_296:
[----:B-----5:R-:W-:Y:S01]  /*b2a0*/  HADD2.F32 R5, -RZ, R3.H0_H0 ;  /* 0x20000003ff057230 */ /* 0x020fe20000004100 */
        /* <DEDUP_REMOVED lines=8> */
.L_x_299:
[----:B------:R-:W-:Y:S05]  /*b330*/  BSYNC B1 ;  /* 0x0000000000017941 */ /* 0x000fea0003800000 */
.L_x_298:
[----:B0----5:R-:W-:Y:S01]  /*b340*/  HADD2.F32 R5, -RZ, R3.H0_H0 ;  /* 0x20000003ff057230 */ /* 0x021fe20000004100 */
        /* <DEDUP_REMOVED lines=8> */
.L_x_301:
[----:B------:R-:W-:Y:S05]  /*b3d0*/  BSYNC B1 ;  /* 0x0000000000017941 */ /* 0x000fea0003800000 */
.L_x_300:
[----:B-----5:R-:W-:Y:S01]  /*b3e0*/  HADD2.F32 R5, -RZ, R3.H0_H0 ;  /* 0x20000003ff057230 */ /* 0x020fe20000004100 */
[----:B------:R-:W-:Y:S01]  /*b3f0*/  ISETP.GT.AND P2, PT, R0, 0x11, P1 ;  /* 0x000000110000780c */ /* 0x000fe20000f44270 */
[----:B0-----:R-:W-:Y:S01]  /*b400*/  @P3 IMAD.MOV.U32 R4, RZ, RZ, R158 ;  /* 0x000000ffff043224 */ /* 0x001fe200078e009e */
[----:B------:R-:W-:Y:S02]  /*b410*/  BSSY B1, `(.L_x_302) ;  /* 0x0000009000017945 */ /* 0x000fe40003800000 */
[----:B------:R-:W-:-:S04]  /*b420*/  FMUL R5, R5, R16 ;  /* 0x0000001005057220 */ /* 0x000fc80000400000 */
[----:B------:R-:W-:-:S05]  /*b430*/  FFMA R5, R34, R2, R5 ;  /* 0x0000000222057223 */ /* 0x000fca0000000005 */
[----:B------:R-:W-:-:S04]  /*b440*/  F2FP.F16.F32.PACK_AB R5, RZ, R5 ;  /* 0x00000005ff05723e */ /* 0x000fc800000000ff */
[----:B--2---:R-:W-:Y:S01]  /*b450*/  PRMT R10, R5, 0x7610, R10 ;  /* 0x00007610050a7816 */ /* 0x004fe2000000000a */
[----:B------:R-:W-:-:S05]  /*b460*/  @P3 IMAD.MOV.U32 R5, RZ, RZ, R159 ;  /* 0x000000ffff053224 */ /* 0x000fca00078e009f */
[----:B------:R0:W-:Y:S01]  /*b470*/  @P3 STG.E.U16 desc[UR36][R4.64+0x20], R10 ;  /* 0x0000200a04003986 */ /* 0x0001e2000c101524 */
[----:B------:R-:W-:Y:S05]  /*b480*/  @!P2 BRA `(.L_x_303) ;  /* 0x000000000004a947 */ /* 0x000fea0003800000 */
[----:B------:R2:W5:Y:S02]  /*b490*/  LDG.E.LTC128B.U16 R3, desc[UR36][R12.64+0x22] ;  /* 0x000022240c037981 */ /* 0x000564000c1e1520 */
.L_x_303:
[----:B------:R-:W-:Y:S05]  /*b4a0*/  BSYNC B1 ;  /* 0x0000000000017941 */ /* 0x000fea0003800000 */
.L_x_302:
[----:B0----5:R-:W-:Y:S01]  /*b4b0*/  HADD2.F32 R5, -RZ, R3.H0_H0 ;  /* 0x20000003ff057230 */ /* 0x021fe20000004100 */
[----:B------:R-:W-:Y:S01]  /*b4c0*/  ISETP.GT.AND P3, PT, R0, 0x18, P0 ;  /* 0x000000180000780c */ /* 0x000fe20000764270 */
[----:B------:R-:W-:Y:S03]  /*b4d0*/  BSSY B1, `(.L_x_304) ;  /* 0x000000a000017945 */ /* 0x000fe60003800000 */
[----:B------:R-:W-:Y:S01]  /*b4e0*/  FMUL R4, R5, R16 ;  /* 0x0000001005047220 */ /* 0x000fe20000400000 */
[----:B------:R-:W-:-:S03]  /*b4f0*/  @P2 IMAD.MOV.U32 R5, RZ, RZ, R159 ;  /* 0x000000ffff052224 */ /* 0x000fc600078e009f */
[----:B------:R-:W-:-:S05]  /*b500*/  FFMA R4, R35, R2, R4 ;  /* 0x0000000223047223 */ /* 0x000fca0000000004 */
[----:B------:R-:W-:-:S04]  /*b510*/  F2FP.F16.F32.PACK_AB R4, RZ, R4 ;  /* 0x00000004ff04723e */ /* 0x000fc800000000ff */
[----:B------:R-:W-:Y:S01]  /*b520*/  PRMT R10, R4, 0x7610, R10 ;  /* 0x00007610040a7816 */ /* 0x000fe2000000000a */
[----:B------:R-:W-:-:S05]  /*b530*/  @P2 IMAD.MOV.U32 R4, RZ, RZ, R158 ;  /* 0x000000ffff042224 */ /* 0x000fca00078e009e */
[----:B------:R0:W-:Y:S01]  /*b540*/  @P2 STG.E.U16 desc[UR36][R4.64+0x22], R10 ;  /* 0x0000220a04002986 */ /* 0x0001e2000c101524 */
[----:B------:R-:W-:Y:S05]  /*b550*/  @!P3 BRA `(.L_x_305) ;  /* 0x000000000004b947 */ /* 0x000fea0003800000 */
[----:B------:R0:W5:Y:S02]  /*b560*/  LDG.E.LTC128B.U16 R3, desc[UR36][R6.64+0x30] ;  /* 0x0000302406037981 */ /* 0x000164000c1e1520 */
.L_x_305:
[----:B------:R-:W-:Y:S05]  /*b570*/  BSYNC B1 ;  /* 0x0000000000017941 */ /* 0x000fea0003800000 */
.L_x_304:
        /* <DEDUP_REMOVED lines=9> */
.L_x_307:
[----:B------:R-:W-:Y:S05]  /*b610*/  BSYNC B1 ;  /* 0x0000000000017941 */ /* 0x000fea0003800000 */
.L_x_306:
        /* <DEDUP_REMOVED lines=9> */
.L_x_309:
[----:B------:R-:W-:Y:S05]  /*b6b0*/  BSYNC B1 ;  /* 0x0000000000017941 */ /* 0x000fea0003800000 */
.L_x_308:
[----:B-----5:R-:W-:Y:S01]  /*b6c0*/  HADD2.F32 R5, -RZ, R3.H0_H0 ;  /* 0x20000003ff057230 */ /* 0x020fe20000004100 */
[----:B0-----:R-:W-:Y:S01]  /*b6d0*/  @P3 MOV R4, R158 ;  /* 0x0000009e00043202 */ /* 0x001fe20000000f00 */
[----:B------:R-:W-:Y:S01]  /*b6e0*/  BSSY B1, `(.L_x_310) ;  /* 0x000000a000017945 */ /* 0x000fe20003800000 */
[----:B------:R-:W-:Y:S02]  /*b6f0*/  ISETP.GT.AND P2, PT, R0, 0x19, P1 ;  /* 0x000000190000780c */ /* 0x000fe40000f44270 */
[----:B------:R-:W-:-:S04]  /*b700*/  FMUL R5, R5, R16 ;  /* 0x0000001005057220 */ /* 0x000fc80000400000 */
[----:B------:R-:W-:-:S05]  /*b710*/  FFMA R5, R38, R2, R5 ;  /* 0x0000000226057223 */ /* 0x000fca0000000005 */
[----:B------:R-:W-:-:S04]  /*b720*/  F2FP.F16.F32.PACK_AB R5, RZ, R5 ;  /* 0x00000005ff05723e */ /* 0x000fc800000000ff */
[----:B------:R-:W-:Y:S01]  /*b730*/  PRMT R10, R5, 0x7610, R10 ;  /* 0x00007610050a7816 */ /* 0x000fe2000000000a */
[----:B------:R-:W-:-:S05]  /*b740*/  @P3 IMAD.MOV.U32 R5, RZ, RZ, R159 ;  /* 0x000000ffff053224 */ /* 0x000fca00078e009f */
[----:B------:R0:W-:Y:S01]  /*b750*/  @P3 STG.E.U16 desc[UR36][R4.64+0x30], R10 ;  /* 0x0000300a04003986 */ /* 0x0001e2000c101524 */
[----:B------:R-:W-:Y:S05]  /*b760*/  @!P2 BRA `(.L_x_311) ;  /* 0x000000000004a947 */ /* 0x000fea0003800000 */
[----:B------:R0:W5:Y:S02]  /*b770*/  LDG.E.LTC128B.U16 R3, desc[UR36][R12.64+0x32] ;  /* 0x000032240c037981 */ /* 0x000164000c1e1520 */
.L_x_311:
[----:B------:R-:W-:Y:S05]  /*b780*/  BSYNC B1 ;  /* 0x0000000000017941 */ /* 0x000fea0003800000 */
.L_x_310:
        /* <DEDUP_REMOVED lines=12> */
.L_x_313:
[----:B------:R-:W-:Y:S05]  /*b850*/  BSYNC B1 ;  /* 0x0000000000017941 */ /* 0x000fea0003800000 */
.L_x_312:
        /* <DEDUP_REMOVED lines=9> */
.L_x_315:
[----:B------:R-:W-:Y:S05]  /*b8f0*/  BSYNC B1 ;  /* 0x0000000000017941 */ /* 0x000fea0003800000 */
.L_x_314:
        /* <DEDUP_REMOVED lines=9> */
.L_x_317:
[----:B------:R-:W-:Y:S05]  /*b990*/  BSYNC B1 ;  /* 0x0000000000017941 */ /* 0x000fea0003800000 */
.L_x_316:
[----:B-----5:R-:W-:Y:S01]  /*b9a0*/  HADD2.F32 R5, -RZ, R3.H0_H0 ;  /* 0x20000003ff057230 */ /* 0x020fe20000004100 */
[----:B------:R-:W-:Y:S01]  /*b9b0*/  ISETP.GT.AND P2, PT, R0, 0x21, P1 ;  /* 0x000000210000780c */ /* 0x000fe20000f44270 */
[----:B0-----:R-:W-:Y:S01]  /*b9c0*/  @P3 IMAD.MOV.U32 R4, RZ, RZ, R158 ;  /* 0x000000ffff043224 */ /* 0x001fe200078e009e */
[----:B------:R-:W-:Y:S02]  /*b9d0*/  BSSY B1, `(.L_x_318) ;  /* 0x0000009000017945 */ /* 0x000fe40003800000 */
[----:B------:R-:W-:-:S04]  /*b9e0*/  FMUL R5, R5, R16 ;  /* 0x0000001005057220 */ /* 0x000fc80000400000 */
[----:B------:R-:W-:-:S05]  /*b9f0*/  FFMA R5, R42, R2, R5 ;  /* 0x000000022a057223 */ /* 0x000fca0000000005 */
[----:B------:R-:W-:-:S04]  /*ba00*/  F2FP.F16.F32.PACK_AB R5, RZ, R5 ;  /* 0x00000005ff05723e */ /* 0x000fc800000000ff */
[----:B------:R-:W-:Y:S02]  /*ba10*/  PRMT R10, R5, 0x7610, R10 ;  /* 0x00007610050a7816 */ /* 0x000fe4000000000a */
[----:B------:R-:W-:-:S05]  /*ba20*/  @P3 MOV R5, R159 ;  /* 0x0000009f00053202 */ /* 0x000fca0000000f00 */
[----:B------:R0:W-:Y:S01]  /*ba30*/  @P3 STG.E.U16 desc[UR36][R4.64+0x40], R10 ;  /* 0x0000400a04003986 */ /* 0x0001e2000c101524 */
[----:B------:R-:W-:Y:S05]  /*ba40*/  @!P2 BRA `(.L_x_319) ;  /* 0x000000000004a947 */ /* 0x000fea0003800000 */
[----:B------:R0:W5:Y:S02]  /*ba50*/  LDG.E.LTC128B.U16 R3, desc[UR36][R12.64+0x42] ;  /* 0x000042240c037981 */ /* 0x000164000c1e1520 */
.L_x_319:
[----:B------:R-:W-:Y:S05]  /*ba60*/  BSYNC B1 ;  /* 0x0000000000017941 */ /* 0x000fea0003800000 */
.L_x_318:
        /* <DEDUP_REMOVED lines=12> */
.L_x_321:
[----:B------:R-:W-:Y:S05]  /*bb30*/  BSYNC B1 ;  /* 0x0000000000017941 */ /* 0x000fea0003800000 */
.L_x_320:
        /* <DEDUP_REMOVED lines=9> */
.L_x_323:
[----:B------:R-:W-:Y:S05]  /*bbd0*/  BSYNC B1 ;  /* 0x0000000000017941 */ /* 0x000fea0003800000 */
.L_x_322:
        /* <DEDUP_REMOVED lines=9> */
.L_x_325:
[----:B------:R-:W-:Y:S05]  /*bc70*/  BSYNC B1 ;  /* 0x0000000000017941 */ /* 0x000fea0003800000 */
.L_x_324:
[----:B-----5:R-:W-:Y:S01]  /*bc80*/  HADD2.F32 R5, -RZ, R3.H0_H0 ;  /* 0x20000003ff057230 */ /* 0x020fe20000004100 */
[----:B------:R-:W-:Y:S01]  /*bc90*/  ISETP.GT.AND P2, PT, R0, 0x29, P1 ;  /* 0x000000290000780c */ /* 0x000fe20000f44270 */
[----:B0-----:R-:W-:Y:S01]  /*bca0*/  @P3 IMAD.MOV.U32 R4, RZ, RZ, R158 ;  /* 0x000000ffff043224 */ /* 0x001fe200078e009e */
[----:B------:R-:W-:Y:S02]  /*bcb0*/  BSSY B1, `(.L_x_326) ;  /* 0x0000009000017945 */ /* 0x000fe40003800000 */
        /* <DEDUP_REMOVED lines=8> */
.L_x_327:
[----:B------:R-:W-:Y:S05]  /*bd40*/  BSYNC B1 ;  /* 0x0000000000017941 */ /* 0x000fea0003800000 */
.L_x_326:
[----:B0----5:R-:W-:Y:S01]  /*bd50*/  HADD2.F32 R5, -RZ, R3.H0_H0 ;  /* 0x20000003ff057230 */ /* 0x021fe20000004100 */
[----:B------:R-:W-:Y:S01]  /*bd60*/  ISETP.GT.AND P3, PT, R0, 0x30, P0 ;  /* 0x000000300000780c */ /* 0x000fe20000764270 */
[----:B------:R-:W-:Y:S03]  /*bd70*/  BSSY B1, `(.L_x_328) ;  /* 0x000000a000017945 */ /* 0x000fe60003800000 */
[----:B------:R-:W-:Y:S01]  /*bd80*/  FMUL R4, R5, R16 ;  /* 0x0000001005047220 */ /* 0x000fe20000400000 */
[----:B------:R-:W-:-:S03]  /*bd90*/  @P2 IMAD.MOV.U32 R5, RZ, RZ, R159 ;  /* 0x000000ffff052224 */ /* 0x000fc600078e009f */
[----:B------:R-:W-:-:S05]  /*bda0*/  FFMA R4, R47, R2, R4 ;  /* 0x000000022f047223 */ /* 0x000fca0000000004 */
[----:B------:R-:W-:-:S04]  /*bdb0*/  F2FP.F16.F32.PACK_AB R4, RZ, R4 ;  /* 0x00000004ff04723e */ /* 0x000fc800000000ff */
[----:B------:R-:W-:Y:S02]  /*bdc0*/  PRMT R10, R4, 0x7610, R10 ;  /* 0x00007610040a7816 */ /* 0x000fe4000000000a */
[----:B------:R-:W-:-:S05]  /*bdd0*/  @P2 MOV R4, R158 ;  /* 0x0000009e00042202 */ /* 0x000fca0000000f00 */
[----:B------:R0:W-:Y:S01]  /*bde0*/  @P2 STG.E.U16 desc[UR36][R4.64+0x52], R10 ;  /* 0x0000520a04002986 */ /* 0x0001e2000c101524 */
[----:B------:R-:W-:Y:S05]  /*bdf0*/  @!P3 BRA `(.L_x_329) ;  /* 0x000000000004b947 */ /* 0x000fea0003800000 */
[----:B------:R0:W5:Y:S02]  /*be00*/  LDG.E.LTC128B.U16 R3, desc[UR36][R6.64+0x60] ;  /* 0x0000602406037981 */ /* 0x000164000c1e1520 */
.L_x_329:
[----:B------:R-:W-:Y:S05]  /*be10*/  BSYNC B1 ;  /* 0x0000000000017941 */ /* 0x000fea0003800000 */
.L_x_328:
        /* <DEDUP_REMOVED lines=9> */
.L_x_331:
[----:B------:R-:W-:Y:S05]  /*beb0*/  BSYNC B1 ;  /* 0x0000000000017941 */ /* 0x000fea0003800000 */
.L_x_330:
        /* <DEDUP_REMOVED lines=9> */
.L_x_333:
[----:B------:R-:W-:Y:S05]  /*bf50*/  BSYNC B1 ;  /* 0x0000000000017941 */ /* 0x000fea0003800000 */
.L_x_332:
        /* <DEDUP_REMOVED lines=12> */
.L_x_335:
[----:B------:R-:W-:Y:S05]  /*c020*/  BSYNC B1 ;  /* 0x0000000000017941 */ /* 0x000fea0003800000 */
.L_x_334:
[----:B0----5:R-:W-:Y:S01]  /*c030*/  HADD2.F32 R5, -RZ, R3.H0_H0 ;  /* 0x20000003ff057230 */ /* 0x021fe20000004100 */
[----:B------:R-:W-:Y:S01]  /*c040*/  ISETP.GT.AND P3, PT, R0, 0x38, P0 ;  /* 0x000000380000780c */ /* 0x000fe20000764270 */
[----:B------:R-:W-:Y:S03]  /*c050*/  BSSY B1, `(.L_x_336) ;  /* 0x000000a000017945 */ /* 0x000fe60003800000 */
[----:B------:R-:W-:Y:S01]  /*c060*/  FMUL R4, R5, R16 ;  /* 0x0000001005047220 */ /* 0x000fe20000400000 */
[----:B------:R-:W-:-:S03]  /*c070*/  @P2 MOV R5, R159 ;  /* 0x0000009f00052202 */ /* 0x000fc60000000f00 */
[----:B------:R-:W-:-:S05]  /*c080*/  FFMA R4, R51, R2, R4 ;  /* 0x0000000233047223 */ /* 0x000fca0000000004 */
[----:B------:R-:W-:-:S04]  /*c090*/  F2FP.F16.F32.PACK_AB R4, RZ, R4 ;  /* 0x00000004ff04723e */ /* 0x000fc800000000ff */
[----:B------:R-:W-:Y:S01]  /*c0a0*/  PRMT R10, R4, 0x7610, R10 ;  /* 0x00007610040a7816 */ /* 0x000fe2000000000a */
[----:B------:R-:W-:-:S05]  /*c0b0*/  @P2 IMAD.MOV.U32 R4, RZ, RZ, R158 ;  /* 0x000000ffff042224 */ /* 0x000fca00078e009e */
[----:B------:R0:W-:Y:S01]  /*c0c0*/  @P2 STG.E.U16 desc[UR36][R4.64+0x62], R10 ;  /* 0x0000620a04002986 */ /* 0x0001e2000c101524 */
[----:B------:R-:W-:Y:S05]  /*c0d0*/  @!P3 BRA `(.L_x_337) ;  /* 0x000000000004b947 */ /* 0x000fea0003800000 */
[----:B------:R0:W5:Y:S02]  /*c0e0*/  LDG.E.LTC128B.U16 R3, desc[UR36][R6.64+0x70] ;  /* 0x0000702406037981 */ /* 0x000164000c1e1520 */
.L_x_337:
[----:B------:R-:W-:Y:S05]  /*c0f0*/  BSYNC B1 ;  /* 0x0000000000017941 */ /* 0x000fea0003800000 */
.L_x_336:
        /* <DEDUP_REMOVED lines=9> */
.L_x_339:
[----:B------:R-:W-:Y:S05]  /*c190*/  BSYNC B1 ;  /* 0x0000000000017941 */ /* 0x000fea0003800000 */
.L_x_338:
        /* <DEDUP_REMOVED lines=9> */
.L_x_341:
[----:B------:R-:W-:Y:S05]  /*c230*/  BSYNC B1 ;  /* 0x0000000000017941 */ /* 0x000fea0003800000 */
.L_x_340:
        /* <DEDUP_REMOVED lines=12> */
.L_x_343:
[----:B------:R-:W-:Y:S05]  /*c300*/  BSYNC B1 ;  /* 0x0000000000017941 */ /* 0x000fea0003800000 */
.L_x_342:
        /* <DEDUP_REMOVED lines=12> */
.L_x_345:
[----:B------:R-:W-:Y:S05]  /*c3d0*/  BSYNC B1 ;  /* 0x0000000000017941 */ /* 0x000fea0003800000 */
.L_x_344:
        /* <DEDUP_REMOVED lines=9> */
.L_x_347:
[----:B------:R-:W-:Y:S05]  /*c470*/  BSYNC B1 ;  /* 0x0000000000017941 */ /* 0x000fea0003800000 */
.L_x_346:
        /* <DEDUP_REMOVED lines=9> */
.L_x_349:
[----:B------:R-:W-:Y:S05]  /*c510*/  BSYNC B1 ;  /* 0x0000000000017941 */ /* 0x000fea0003800000 */
.L_x_348:
        /* <DEDUP_REMOVED lines=12> */
.L_x_351:
[----:B------:R-:W-:Y:S05]  /*c5e0*/  BSYNC B1 ;  /* 0x0000000000017941 */ /* 0x000fea0003800000 */
.L_x_350:
        /* <DEDUP_REMOVED lines=12> */
.L_x_353:
[----:B------:R-:W-:Y:S05]  /*c6b0*/  BSYNC B1 ;  /* 0x0000000000017941 */ /* 0x000fea0003800000 */
.L_x_352:
        /* <DEDUP_REMOVED lines=9> */
.L_x_355:
[----:B------:R-:W-:Y:S05]  /*c750*/  BSYNC B1 ;  /* 0x0000000000017941 */ /* 0x000fea0003800000 */
.L_x_354:
        /* <DEDUP_REMOVED lines=9> */
.L_x_357:
[----:B------:R-:W-:Y:S05]  /*c7f0*/  BSYNC B1 ;  /* 0x0000000000017941 */ /* 0x000fea0003800000 */
.L_x_356:
        /* <DEDUP_REMOVED lines=12> */
.L_x_359:
[----:B------:R-:W-:Y:S05]  /*c8c0*/  BSYNC B1 ;  /* 0x0000000000017941 */ /* 0x000fea0003800000 */
.L_x_358:
        /* <DEDUP_REMOVED lines=12> */
.L_x_361:
[----:B------:R-:W-:Y:S05]  /*c990*/  BSYNC B1 ;  /* 0x0000000000017941 */ /* 0x000fea0003800000 */
.L_x_360:
        /* <DEDUP_REMOVED lines=9> */
.L_x_363:
[----:B------:R-:W-:Y:S05]  /*ca30*/  BSYNC B1 ;  /* 0x0000000000017941 */ /* 0x000fea0003800000 */
.L_x_362:
        /* <DEDUP_REMOVED lines=9> */
.L_x_365:
[----:B------:R-:W-:Y:S05]  /*cad0*/  BSYNC B1 ;  /* 0x0000000000017941 */ /* 0x000fea0003800000 */
.L_x_364:
        /* <DEDUP_REMOVED lines=12> */
.L_x_367:
[----:B------:R-:W-:Y:S05]  /*cba0*/  BSYNC B1 ;  /* 0x0000000000017941 */ /* 0x000fea0003800000 */
.L_x_366:
        /* <DEDUP_REMOVED lines=12> */
.L_x_369:
[----:B------:R-:W-:Y:S05]  /*cc70*/  BSYNC B1 ;  /* 0x0000000000017941 */ /* 0x000fea0003800000 */
.L_x_368:
        /* <DEDUP_REMOVED lines=9> */
.L_x_371:
[----:B------:R-:W-:Y:S05]  /*cd10*/  BSYNC B1 ;  /* 0x0000000000017941 */ /* 0x000fea0003800000 */
.L_x_370:
        /* <DEDUP_REMOVED lines=9> */
.L_x_373:
[----:B------:R-:W-:Y:S05]  /*cdb0*/  BSYNC B1 ;  /* 0x0000000000017941 */ /* 0x000fea0003800000 */
.L_x_372:
        /* <DEDUP_REMOVED lines=12> */
.L_x_375:
[----:B------:R-:W-:Y:S05]  /*ce80*/  BSYNC B1 ;  /* 0x0000000000017941 */ /* 0x000fea0003800000 */
.L_x_374:
        /* <DEDUP_REMOVED lines=12> */
.L_x_377:
[----:B------:R-:W-:Y:S05]  /*cf50*/  BSYNC B1 ;  /* 0x0000000000017941 */ /* 0x000fea0003800000 */
.L_x_376:
        /* <DEDUP_REMOVED lines=9> */
.L_x_379:
[----:B------:R-:W-:Y:S05]  /*cff0*/  BSYNC B1 ;  /* 0x0000000000017941 */ /* 0x000fea0003800000 */
.L_x_378:
        /* <DEDUP_REMOVED lines=9> */
.L_x_381:
[----:B------:R-:W-:Y:S05]  /*d090*/  BSYNC B1 ;  /* 0x0000000000017941 */ /* 0x000fea0003800000 */
.L_x_380:
        /* <DEDUP_REMOVED lines=12> */
.L_x_383:
[----:B------:R-:W-:Y:S05]  /*d160*/  BSYNC B1 ;  /* 0x0000000000017941 */ /* 0x000fea0003800000 */
.L_x_382:
        /* <DEDUP_REMOVED lines=12> */
.L_x_385:
[----:B------:R-:W-:Y:S05]  /*d230*/  BSYNC B1 ;  /* 0x0000000000017941 */ /* 0x000fea0003800000 */
.L_x_384:
        /* <DEDUP_REMOVED lines=9> */
.L_x_387:
[----:B------:R-:W-:Y:S05]  /*d2d0*/  BSYNC B1 ;  /* 0x0000000000017941 */ /* 0x000fea0003800000 */
.L_x_386:
        /* <DEDUP_REMOVED lines=9> */
.L_x_389:
[----:B------:R-:W-:Y:S05]  /*d370*/  BSYNC B1 ;  /* 0x0000000000017941 */ /* 0x000fea0003800000 */
.L_x_388:
        /* <DEDUP_REMOVED lines=12> */
.L_x_391:
[----:B------:R-:W-:Y:S05]  /*d440*/  BSYNC B1 ;  /* 0x0000000000017941 */ /* 0x000fea0003800000 */
.L_x_390:
        /* <DEDUP_REMOVED lines=12> */
.L_x_393:
[----:B------:R-:W-:Y:S05]  /*d510*/  BSYNC B1 ;  /* 0x0000000000017941 */ /* 0x000fea0003800000 */
.L_x_392:
        /* <DEDUP_REMOVED lines=9> */
.L_x_395:
[----:B------:R-:W-:Y:S05]  /*d5b0*/  BSYNC B1 ;  /* 0x0000000000017941 */ /* 0x000fea0003800000 */
.L_x_394:
        /* <DEDUP_REMOVED lines=9> */
.L_x_397:
[----:B------:R-:W-:Y:S05]  /*d650*/  BSYNC B1 ;  /* 0x0000000000017941 */ /* 0x000fea0003800000 */
.L_x_396:
        /* <DEDUP_REMOVED lines=12> */
.L_x_399:
[----:B------:R-:W-:Y:S05]  /*d720*/  BSYNC B1 ;  /* 0x0000000000017941 */ /* 0x000fea0003800000 */
.L_x_398:
        /* <DEDUP_REMOVED lines=12> */
.L_x_401:
[----:B------:R-:W-:Y:S05]  /*d7f0*/  BSYNC B1 ;  /* 0x0000000000017941 */ /* 0x000fea0003800000 */
.L_x_400:
        /* <DEDUP_REMOVED lines=9> */
.L_x_403:
[----:B------:R-:W-:Y:S05]  /*d890*/  BSYNC B1 ;  /* 0x0000000000017941 */ /* 0x000fea0003800000 */
.L_x_402:
        /* <DEDUP_REMOVED lines=9> */
.L_x_405:
[----:B------:R-:W-:Y:S05]  /*d930*/  BSYNC B1 ;  /* 0x0000000000017941 */ /* 0x000fea0003800000 */
.L_x_404:
        /* <DEDUP_REMOVED lines=12> */
.L_x_407:
[----:B------:R-:W-:Y:S05]  /*da00*/  BSYNC B1 ;  /* 0x0000000000017941 */ /* 0x000fea0003800000 */
.L_x_406:
        /* <DEDUP_REMOVED lines=12> */
.L_x_409:
[----:B------:R-:W-:Y:S05]  /*dad0*/  BSYNC B1 ;  /* 0x0000000000017941 */ /* 0x000fea0003800000 */
.L_x_408:
        /* <DEDUP_REMOVED lines=9> */
.L_x_411:
[----:B------:R-:W-:Y:S05]  /*db70*/  BSYNC B1 ;  /* 0x0000000000017941 */ /* 0x000fea0003800000 */
.L_x_410:
        /* <DEDUP_REMOVED lines=9> */
.L_x_413:
[----:B------:R-:W-:Y:S05]  /*dc10*/  BSYNC B1 ;  /* 0x0000000000017941 */ /* 0x000fea0003800000 */
.L_x_412:
        /* <DEDUP_REMOVED lines=12> */
.L_x_415:
[----:B------:R-:W-:Y:S05]  /*dce0*/  BSYNC B1 ;  /* 0x0000000000017941 */ /* 0x000fea0003800000 */
.L_x_414:
        /* <DEDUP_REMOVED lines=12> */
.L_x_417:
[----:B------:R-:W-:Y:S05]  /*ddb0*/  BSYNC B1 ;  /* 0x0000000000017941 */ /* 0x000fea0003800000 */
.L_x_416:
        /* <DEDUP_REMOVED lines=9> */
.L_x_419:
[----:B------:R-:W-:Y:S05]  /*de50*/  BSYNC B1 ;  /* 0x0000000000017941 */ /* 0x000fea0003800000 */
.L_x_418:
        /* <DEDUP_REMOVED lines=9> */
.L_x_421:
[----:B------:R-:W-:Y:S05]  /*def0*/  BSYNC B1 ;  /* 0x0000000000017941 */ /* 0x000fea0003800000 */
.L_x_420:
        /* <DEDUP_REMOVED lines=12> */
.L_x_423:
[----:B------:R-:W-:Y:S05]  /*dfc0*/  BSYNC B1 ;  /* 0x0000000000017941 */ /* 0x000fea0003800000 */
.L_x_422:
        /* <DEDUP_REMOVED lines=12> */
.L_x_425:
[----:B------:R-:W-:Y:S05]  /*e090*/  BSYNC B1 ;  /* 0x0000000000017941 */ /* 0x000fea0003800000 */
.L_x_424:
        /* <DEDUP_REMOVED lines=9> */
.L_x_427:
[----:B------:R-:W-:Y:S05]  /*e130*/  BSYNC B1 ;  /* 0x0000000000017941 */ /* 0x000fea0003800000 */
.L_x_426:
        /* <DEDUP_REMOVED lines=9> */
.L_x_429:
[----:B------:R-:W-:Y:S05]  /*e1d0*/  BSYNC B1 ;  /* 0x0000000000017941 */ /* 0x000fea0003800000 */
.L_x_428:
        /* <DEDUP_REMOVED lines=12> */
.L_x_431:
[----:B------:R-:W-:Y:S05]  /*e2a0*/  BSYNC B1 ;  /* 0x0000000000017941 */ /* 0x000fea0003800000 */
.L_x_430:
        /* <DEDUP_REMOVED lines=12> */
.L_x_433:
[----:B------:R-:W-:Y:S05]  /*e370*/  BSYNC B1 ;  /* 0x0000000000017941 */ /* 0x000fea0003800000 */
.L_x_432:
        /* <DEDUP_REMOVED lines=9> */
.L_x_435:
[----:B------:R-:W-:Y:S05]  /*e410*/  BSYNC B1 ;  /* 0x0000000000017941 */ /* 0x000fea0003800000 */
.L_x_434:
        /* <DEDUP_REMOVED lines=9> */
.L_x_437:
[----:B------:R-:W-:Y:S05]  /*e4b0*/  BSYNC B1 ;  /* 0x0000000000017941 */ /* 0x000fea0003800000 */
.L_x_436:
        /* <DEDUP_REMOVED lines=12> */
.L_x_439:
[----:B------:R-:W-:Y:S05]  /*e580*/  BSYNC B1 ;  /* 0x0000000000017941 */ /* 0x000fea0003800000 */
.L_x_438:
        /* <DEDUP_REMOVED lines=12> */
.L_x_441:
[----:B------:R-:W-:Y:S05]  /*e650*/  BSYNC B1 ;  /* 0x0000000000017941 */ /* 0x000fea0003800000 */
.L_x_440:
        /* <DEDUP_REMOVED lines=9> */
.L_x_443:
[----:B------:R-:W-:Y:S05]  /*e6f0*/  BSYNC B1 ;  /* 0x0000000000017941 */ /* 0x000fea0003800000 */
.L_x_442:
        /* <DEDUP_REMOVED lines=9> */
.L_x_445:
[----:B------:R-:W-:Y:S05]  /*e790*/  BSYNC B1 ;  /* 0x0000000000017941 */ /* 0x000fea0003800000 */
.L_x_444:
        /* <DEDUP_REMOVED lines=12> */
.L_x_447:
[----:B------:R-:W-:Y:S05]  /*e860*/  BSYNC B1 ;  /* 0x0000000000017941 */ /* 0x000fea0003800000 */
.L_x_446:
        /* <DEDUP_REMOVED lines=12> */
.L_x_449:
[----:B------:R-:W-:Y:S05]  /*e930*/  BSYNC B1 ;  /* 0x0000000000017941 */ /* 0x000fea0003800000 */
.L_x_448:
        /* <DEDUP_REMOVED lines=9> */
.L_x_451:
[----:B------:R-:W-:Y:S05]  /*e9d0*/  BSYNC B1 ;  /* 0x0000000000017941 */ /* 0x000fea0003800000 */
.L_x_450:
        /* <DEDUP_REMOVED lines=9> */
.L_x_453:
[----:B------:R-:W-:Y:S05]  /*ea70*/  BSYNC B1 ;  /* 0x0000000000017941 */ /* 0x000fea0003800000 */
.L_x_452:
        /* <DEDUP_REMOVED lines=12> */
.L_x_455:
[----:B------:R-:W-:Y:S05]  /*eb40*/  BSYNC B1 ;  /* 0x0000000000017941 */ /* 0x000fea0003800000 */
.L_x_454:
        /* <DEDUP_REMOVED lines=12> */
.L_x_457:
[----:B------:R-:W-:Y:S05]  /*ec10*/  BSYNC B1 ;  /* 0x0000000000017941 */ /* 0x000fea0003800000 */
.L_x_456:
        /* <DEDUP_REMOVED lines=9> */
.L_x_459:
[----:B------:R-:W-:Y:S05]  /*ecb0*/  BSYNC B1 ;  /* 0x0000000000017941 */ /* 0x000fea0003800000 */
.L_x_458:
        /* <DEDUP_REMOVED lines=9> */
.L_x_461:
[----:B------:R-:W-:Y:S05]  /*ed50*/  BSYNC B1 ;  /* 0x0000000000017941 */ /* 0x000fea0003800000 */
.L_x_460:
        /* <DEDUP_REMOVED lines=12> */
.L_x_463:
[----:B------:R-:W-:Y:S05]  /*ee20*/  BSYNC B1 ;  /* 0x0000000000017941 */ /* 0x000fea0003800000 */
.L_x_462:
        /* <DEDUP_REMOVED lines=12> */
.L_x_465:
[----:B------:R-:W-:Y:S05]  /*eef0*/  BSYNC B1 ;  /* 0x0000000000017941 */ /* 0x000fea0003800000 */
.L_x_464:
        /* <DEDUP_REMOVED lines=9> */
.L_x_467:
[----:B------:R-:W-:Y:S05]  /*ef90*/  BSYNC B1 ;  /* 0x0000000000017941 */ /* 0x000fea0003800000 */
.L_x_466:
        /* <DEDUP_REMOVED lines=9> */
.L_x_469:
[----:B------:R-:W-:Y:S05]  /*f030*/  BSYNC B1 ;  /* 0x0000000000017941 */ /* 0x000fea0003800000 */
.L_x_468:
        /* <DEDUP_REMOVED lines=12> */
.L_x_471:
[----:B------:R-:W-:Y:S05]  /*f100*/  BSYNC B1 ;  /* 0x0000000000017941 */ /* 0x000fea0003800000 */
.L_x_470:
        /* <DEDUP_REMOVED lines=12> */
.L_x_473:
[----:B------:R-:W-:Y:S05]  /*f1d0*/  BSYNC B1 ;  /* 0x0000000000017941 */ /* 0x000fea0003800000 */
.L_x_472:
        /* <DEDUP_REMOVED lines=9> */
.L_x_475:
[----:B------:R-:W-:Y:S05]  /*f270*/  BSYNC B1 ;  /* 0x0000000000017941 */ /* 0x000fea0003800000 */
.L_x_474:
        /* <DEDUP_REMOVED lines=9> */
.L_x_477:
[----:B------:R-:W-:Y:S05]  /*f310*/  BSYNC B1 ;  /* 0x0000000000017941 */ /* 0x000fea0003800000 */
.L_x_476:
        /* <DEDUP_REMOVED lines=12> */
.L_x_479:
[----:B------:R-:W-:Y:S05]  /*f3e0*/  BSYNC B1 ;  /* 0x0000000000017941 */ /* 0x000fea0003800000 */
.L_x_478:
        /* <DEDUP_REMOVED lines=12> */
.L_x_481:
[----:B------:R-:W-:Y:S05]  /*f4b0*/  BSYNC B1 ;  /* 0x0000000000017941 */ /* 0x000fea0003800000 */
.L_x_480:
        /* <DEDUP_REMOVED lines=9> */
.L_x_483:
[----:B------:R-:W-:Y:S05]  /*f550*/  BSYNC B1 ;  /* 0x0000000000017941 */ /* 0x000fea0003800000 */
.L_x_482:
        /* <DEDUP_REMOVED lines=9> */
.L_x_485:
[----:B------:R-:W-:Y:S05]  /*f5f0*/  BSYNC B1 ;  /* 0x0000000000017941 */ /* 0x000fea0003800000 */
.L_x_484:
        /* <DEDUP_REMOVED lines=12> */
.L_x_487:
[----:B------:R-:W-:Y:S05]  /*f6c0*/  BSYNC B1 ;  /* 0x0000000000017941 */ /* 0x000fea0003800000 */
.L_x_486:
        /* <DEDUP_REMOVED lines=12> */
.L_x_489:
[----:B------:R-:W-:Y:S05]  /*f790*/  BSYNC B1 ;  /* 0x0000000000017941 */ /* 0x000fea0003800000 */
.L_x_488:
        /* <DEDUP_REMOVED lines=9> */
.L_x_491:
[----:B------:R-:W-:Y:S05]  /*f830*/  BSYNC B1 ;  /* 0x0000000000017941 */ /* 0x000fea0003800000 */
.L_x_490:
        /* <DEDUP_REMOVED lines=9> */
.L_x_493:
[----:B------:R-:W-:Y:S05]  /*f8d0*/  BSYNC B1 ;  /* 0x0000000000017941 */ /* 0x000fea0003800000 */
.L_x_492:
        /* <DEDUP_REMOVED lines=12> */
.L_x_495:
[----:B------:R-:W-:Y:S05]  /*f9a0*/  BSYNC B1 ;  /* 0x0000000000017941 */ /* 0x000fea0003800000 */
.L_x_494:
        /* <DEDUP_REMOVED lines=12> */
.L_x_497:
[----:B------:R-:W-:Y:S05]  /*fa70*/  BSYNC B1 ;  /* 0x0000000000017941 */ /* 0x000fea0003800000 */
.L_x_496:
        /* <DEDUP_REMOVED lines=9> */
.L_x_499:
[----:B------:R-:W-:Y:S05]  /*fb10*/  BSYNC B1 ;  /* 0x0000000000017941 */ /* 0x000fea0003800000 */
.L_x_498:
        /* <DEDUP_REMOVED lines=9> */
.L_x_501:
[----:B------:R-:W-:Y:S05]  /*fbb0*/  BSYNC B1 ;  /* 0x0000000000017941 */ /* 0x000fea0003800000 */
.L_x_500:
        /* <DEDUP_REMOVED lines=12> */
.L_x_503:
[----:B------:R-:W-:Y:S05]  /*fc80*/  BSYNC B1 ;  /* 0x0000000000017941 */ /* 0x000fea0003800000 */
.L_x_502:
        /* <DEDUP_REMOVED lines=12> */
.L_x_505:
[----:B------:R-:W-:Y:S05]  /*fd50*/  BSYNC B1 ;  /* 0x0000000000017941 */ /* 0x000fea0003800000 */
.L_x_504:
        /* <DEDUP_REMOVED lines=9> */
.L_x_507:
[----:B------:R-:W-:Y:S05]  /*fdf0*/  BSYNC B1 ;  /* 0x0000000000017941 */ /* 0x000fea0003800000 */
.L_x_506:
        /* <DEDUP_REMOVED lines=9> */
.L_x_509:
[----:B------:R-:W-:Y:S05]  /*fe90*/  BSYNC B1 ;  /* 0x0000000000017941 */ /* 0x000fea0003800000 */
.L_x_508:
        /* <DEDUP_REMOVED lines=12> */
.L_x_511:
[----:B------:R-:W-:Y:S05]  /*ff60*/  BSYNC B1 ;  /* 0x0000000000017941 */ /* 0x000fea0003800000 */
.L_x_510:
        /* <DEDUP_REMOVED lines=12> */
.L_x_513:
[----:B------:R-:W-:Y:S05]  /*10030*/  BSYNC B1 ;  /* 0x0000000000017941 */ /* 0x000fea0003800000 */
.L_x_512:
        /* <DEDUP_REMOVED lines=9> */
.L_x_515:
[----:B------:R-:W-:Y:S05]  /*100d0*/  BSYNC B1 ;  /* 0x0000000000017941 */ /* 0x000fea0003800000 */
.L_x_514:
        /* <DEDUP_REMOVED lines=9> */
.L_x_517:
[----:B------:R-:W-:Y:S05]  /*10170*/  BSYNC B1 ;  /* 0x0000000000017941 */ /* 0x000fea0003800000 */
.L_x_516:
        /* <DEDUP_REMOVED lines=12> */
.L_x_519:
[----:B------:R-:W-:Y:S05]  /*10240*/  BSYNC B1 ;  /* 0x0000000000017941 */ /* 0x000fea0003800000 */
.L_x_518:
        /* <DEDUP_REMOVED lines=12> */
.L_x_521:
[----:B------:R-:W-:Y:S05]  /*10310*/  BSYNC B1 ;  /* 0x0000000000017941 */ /* 0x000fea0003800000 */
.L_x_520:
        /* <DEDUP_REMOVED lines=9> */
.L_x_523:
[----:B------:R-:W-:Y:S05]  /*103b0*/  BSYNC B1 ;  /* 0x0000000000017941 */ /* 0x000fea0003800000 */
.L_x_522:
        /* <DEDUP_REMOVED lines=9> */
.L_x_525:
[----:B------:R-:W-:Y:S05]  /*10450*/  BSYNC B1 ;  /* 0x0000000000017941 */ /* 0x000fea0003800000 */
.L_x_524:
        /* <DEDUP_REMOVED lines=12> */
.L_x_527:
[----:B------:R-:W-:Y:S05]  /*10520*/  BSYNC B1 ;  /* 0x0000000000017941 */ /* 0x000fea0003800000 */
.L_x_526:
        /* <DEDUP_REMOVED lines=12> */
.L_x_529:
[----:B------:R-:W-:Y:S05]  /*105f0*/  BSYNC B1 ;  /* 0x0000000000017941 */ /* 0x000fea0003800000 */
.L_x_528:
        /* <DEDUP_REMOVED lines=9> */
.L_x_531:
[----:B------:R-:W-:Y:S05]  /*10690*/  BSYNC B1 ;  /* 0x0000000000017941 */ /* 0x000fea0003800000 */
.L_x_530:
        /* <DEDUP_REMOVED lines=9> */
.L_x_533:
[----:B------:R-:W-:Y:S05]  /*10730*/  BSYNC B1 ;  /* 0x0000000000017941 */ /* 0x000fea0003800000 */
.L_x_532:
[----:B-----5:R-:W-:Y:S01]  /*10740*/  HADD2.F32 R5, -RZ, R3.H0_H0 ;  /* 0x20000003ff057230 */ /* 0x020fe20000004100 */
[----:B------:R-:W-:Y:S01]  /*10750*/  ISETP.GT.AND P1, PT, R0, 0xf9, P1 ;  /* 0x000000f90000780c */ /* 0x000fe20000f24270 */
[----:B0-----:R-:W-:Y:S01]  /*10760*/  @P2 IMAD.MOV.U32 R4, RZ, RZ, R158 ;  /* 0x000000ffff042224 */ /* 0x001fe200078e009e */
[----:B------:R-:W-:Y:S02]  /*10770*/  BSSY B1, `(.L_x_534) ;  /* 0x0000009000017945 */ /* 0x000fe40003800000 */
[----:B------:R-:W-:-:S04]  /*10780*/  FMUL R5, R5, R16 ;  /* 0x0000001005057220 */ /* 0x000fc80000400000 */
[----:B------:R-:W-:-:S05]  /*10790*/  FFMA R5, R150, R2, R5 ;  /* 0x0000000296057223 */ /* 0x000fca0000000005 */
[----:B------:R-:W-:-:S04]  /*107a0*/  F2FP.F16.F32.PACK_AB R5, RZ, R5 ;  /* 0x00000005ff05723e */ /* 0x000fc800000000ff */
[----:B-1--4-:R-:W-:Y:S01]  /*107b0*/  PRMT R6, R5, 0x7610, R6 ;  /* 0x0000761005067816 */ /* 0x012fe20000000006 */
[----:B------:R-:W-:-:S05]  /*107c0*/  @P2 IMAD.MOV.U32 R5, RZ, RZ, R159 ;  /* 0x000000ffff052224 */ /* 0x000fca00078e009f */
[----:B------:R0:W-:Y:S01]  /*107d0*/  @P2 STG.E.U16 desc[UR36][R4.64+0x1f0], R6 ;  /* 0x0001f00604002986 */ /* 0x0001e2000c101524 */
[----:B------:R-:W-:Y:S05]  /*107e0*/  @!P1 BRA `(.L_x_535) ;  /* 0x0000000000049947 */ /* 0x000fea0003800000 */
[----:B------:R1:W5:Y:S02]  /*107f0*/  LDG.E.LTC128B.U16 R3, desc[UR36][R12.64+0x1f2] ;  /* 0x0001f2240c037981 */ /* 0x000364000c1e1520 */
.L_x_535:
[----:B------:R-:W-:Y:S05]  /*10800*/  BSYNC B1 ;  /* 0x0000000000017941 */ /* 0x000fea0003800000 */
.L_x_534:
[----:B------:R-:W-:Y:S05]  /*10810*/  @!P1 BRA `(.L_x_536) ;  /* 0x0000004c00b09947 */ /* 0x000fea0003800000 */
[----:B-----5:R-:W-:-:S05]  /*10820*/  HADD2.F32 R3, -RZ, R3.H0_H0 ;  /* 0x20000003ff037230 */ /* 0x020fca0000004100 */
[----:B------:R-:W-:-:S04]  /*10830*/  FMUL R0, R3, R16 ;  /* 0x0000001003007220 */ /* 0x000fc80000400000 */
[----:B------:R-:W-:-:S05]  /*10840*/  FFMA R0, R151, R2, R0 ;  /* 0x0000000297007223 */ /* 0x000fca0000000000 */
[----:B------:R-:W-:-:S05]  /*10850*/  F2FP.F16.F32.PACK_AB R0, RZ, R0 ;  /* 0x00000000ff00723e */ /* 0x000fca00000000ff */
[----:B------:R4:W-:Y:S01]  /*10860*/  STG.E.U16 desc[UR36][R158.64+0x1f2], R0 ;  /* 0x0001f2009e007986 */ /* 0x0009e2000c101524 */
[----:B------:R-:W-:Y:S05]  /*10870*/  BRA `(.L_x_536) ;  /* 0x0000004c00987947 */ /* 0x000fea0003800000 */
.L_x_29:
[----:B------:R-:W2:Y:S01]  /*10880*/  LDL.LU R3, [R1] ;  /* 0x0000000001037983 */ /* 0x000ea20000300800 */
[----:B------:R-:W-:-:S03]  /*10890*/  ULDC.64 UR4, c[0x0][0x5c0] ;  /* 0x0001700000047ab9 */ /* 0x000fc60000000a00 */
[----:B------:R-:W3:Y:S04]  /*108a0*/  LDL.LU R9, [R1+0x60] ;  /* 0x0000600001097983 */ /* 0x000ee80000300800 */
[----:B------:R-:W4:Y:S04]  /*108b0*/  LDL.LU R11, [R1+0x8c] ;  /* 0x00008c00010b7983 */ /* 0x000f280000300800 */
[----:B------:R-:W5:Y:S04]  /*108c0*/  LDL.LU R235, [R1+0x9c] ;  /* 0x00009c0001eb7983 */ /* 0x000f680000300800 */
        /* <DEDUP_REMOVED lines=75> */
[----:B------:R-:W5:Y:S01]  /*10d80*/  LDL.LU R158, [R1+0x1cc] ;  /* 0x0001cc00019e7983 */ /* 0x000f620000300800 */
[----:B--2---:R-:W-:-:S03]  /*10d90*/  FMUL R3, R3, R2 ;  /* 0x0000000203037220 */ /* 0x004fc60000400000 */
[----:B------:R-:W2:Y:S01]  /*10da0*/  LDL.LU R157, [R1+0x1d0] ;  /* 0x0001d000019d7983 */ /* 0x000ea20000300800 */
[----:B------:R-:W-:-:S03]  /*10db0*/  LEA R4, P0, R6, UR4, 0x1 ;  /* 0x0000000406047c11 */ /* 0x000fc6000f8008ff */
[----:B------:R-:W2:Y:S04]  /*10dc0*/  LDL.LU R156, [R1+0x1d4] ;  /* 0x0001d400019c7983 */ /* 0x000ea80000300800 */
[----:B------:R-:W2:Y:S04]  /*10dd0*/  LDL.LU R155, [R1+0x1d8] ;  /* 0x0001d800019b7983 */ /* 0x000ea80000300800 */
[----:B------:R-:W2:Y:S04]  /*10de0*/  LDL.LU R154, [R1+0x1dc] ;  /* 0x0001dc00019a7983 */ /* 0x000ea80000300800 */
[----:B------:R-:W2:Y:S01]  /*10df0*/  LDL.LU R153, [R1+0x1e0] ;  /* 0x0001e00001997983 */ /* 0x000ea20000300800 */
[----:B------:R-:W-:-:S03]  /*10e00*/  LEA.HI.X R5, R6, UR5, R10, 0x1, P0 ;  /* 0x0000000506057c11 */ /* 0x000fc600080f0c0a */
[----:B------:R-:W2:Y:S01]  /*10e10*/  LDL.LU R152, [R1+0x1e4] ;  /* 0x0001e40001987983 */ /* 0x000ea20000300800 */
[----:B------:R-:W-:-:S03]  /*10e20*/  F2FP.F16.F32.PACK_AB R3, RZ, R3 ;  /* 0x00000003ff03723e */ /* 0x000fc600000000ff */
[----:B------:R-:W2:Y:S04]  /*10e30*/  LDL.LU R23, [R1+0x1e8] ;  /* 0x0001e80001177983 */ /* 0x000ea80000300800 */
[----:B------:R-:W2:Y:S04]  /*10e40*/  LDL.LU R22, [R1+0x1ec] ;  /* 0x0001ec0001167983 */ /* 0x000ea80000300800 */
[----:B------:R-:W2:Y:S04]  /*10e50*/  LDL.LU R21, [R1+0x1f0] ;  /* 0x0001f00001157983 */ /* 0x000ea80000300800 */
[----:B------:R-:W2:Y:S04]  /*10e60*/  LDL.LU R20, [R1+0x1f4] ;  /* 0x0001f40001147983 */ /* 0x000ea80000300800 */
[----:B------:R-:W2:Y:S04]  /*10e70*/  LDL.LU R19, [R1+0x1f8] ;  /* 0x0001f80001137983 */ /* 0x000ea80000300800 */
[----:B------:R-:W2:Y:S04]  /*10e80*/  LDL.LU R18, [R1+0x1fc] ;  /* 0x0001fc0001127983 */ /* 0x000ea80000300800 */
[----:B------:R-:W3:Y:S04]  /*10e90*/  LDL.LU R7, [R1+0x8] ;  /* 0x0000080001077983 */ /* 0x000ee80000300800 */
[----:B------:R-:W4:Y:S04]  /*10ea0*/  LDL.LU R6, [R1+0xc] ;  /* 0x00000c0001067983 */ /* 0x000f280000300800 */
[----:B------:R0:W-:Y:S04]  /*10eb0*/  @P1 STG.E.U16 desc[UR36][R4.64], R3 ;  /* 0x0000000304001986 */ /* 0x0001e8000c101524 */
[----:B0-----:R-:W5:Y:S01]  /*10ec0*/  LDL.LU R3, [R1+0x4] ;  /* 0x0000040001037983 */ /* 0x001f620000300800 */
[----:B------:R-:W-:Y:S01]  /*10ed0*/  ISETP.GT.AND P0, PT, R0, 0x1, P3 ;  /* 0x000000010000780c */ /* 0x000fe20001f04270 */
[----:B------:R-:W-:Y:S01]  /*10ee0*/  USHF.L.U32 UR5, UR8, 0x4, URZ ;  /* 0x0000000408057899 */ /* 0x000fe2000800063f */
[----:B------:R-:W-:Y:S01]  /*10ef0*/  ISETP.GT.AND P2, PT, R17, 0x8, PT ;  /* 0x000000081100780c */ /* 0x000fe20003f44270 */
[----:B------:R-:W-:Y:S01]  /*10f00*/  USHF.L.U64.HI UR4, UR8, 0x4, UR9 ;  /* 0x0000000408047899 */ /* 0x000fe20008010209 */
[----:B---3--:R-:W-:-:S05]  /*10f10*/  FMUL R7, R7, R2 ;  /* 0x0000000207077220 */ /* 0x008fca0000400000 */
[----:B------:R-:W-:-:S04]  /*10f20*/  F2FP.F16.F32.PACK_AB R7, RZ, R7 ;  /* 0x00000007ff07723e */ /* 0x000fc800000000ff */
[----:B------:R-:W-:Y:S01]  /*10f30*/  PRMT R8, R7, 0x7610, R8 ;  /* 0x0000761007087816 */ /* 0x000fe20000000008 */
[----:B-----5:R-:W-:-:S05]  /*10f40*/  FMUL R3, R3, R2 ;  /* 0x0000000203037220 */ /* 0x020fca0000400000 */
[----:B------:R-:W-:-:S05]  /*10f50*/  F2FP.F16.F32.PACK_AB R3, RZ, R3 ;  /* 0x00000003ff03723e */ /* 0x000fca00000000ff */
[----:B------:R4:W-:Y:S01]  /*10f60*/  @P0 STG.E.U16 desc[UR36][R4.64+0x2], R3 ;  /* 0x0000020304000986 */ /* 0x0009e2000c101524 */
[----:B------:R-:W-:Y:S01]  /*10f70*/  ISETP.GT.AND P0, PT, R0, RZ, P2 ;  /* 0x000000ff0000720c */ /* 0x000fe20001704270 */
[----:B----4-:R-:W-:Y:S01]  /*10f80*/  FMUL R3, R6, R2 ;  /* 0x0000000206037220 */ /* 0x010fe20000400000 */
[----:B------:R-:W-:-:S04]  /*10f90*/  IADD3 R6, P1, R4, UR5, RZ ;  /* 0x0000000504067c10 */ /* 0x000fc8000ff3e0ff */
[----:B------:R-:W-:Y:S02]  /*10fa0*/  IADD3.X R7, R5, UR4, RZ, P1, !PT ;  /* 0x0000000405077c10 */ /* 0x000fe40008ffe4ff */
[----:B------:R-:W-:-:S05]  /*10fb0*/  F2FP.F16.F32.PACK_AB R3, RZ, R3 ;  /* 0x00000003ff03723e */ /* 0x000fca00000000ff */
[----:B------:R0:W-:Y:S01]  /*10fc0*/  @P0 STG.E.U16 desc[UR36][R6.64], R8 ;  /* 0x0000000806000986 */ /* 0x0001e2000c101524 */
[----:B------:R-:W-:-:S03]  /*10fd0*/  ISETP.GT.AND P0, PT, R0, 0x1, P2 ;  /* 0x000000010000780c */ /* 0x000fc60001704270 */
[----:B0-----:R-:W3:Y:S10]  /*10fe0*/  LDL.LU R8, [R1+0x50] ;  /* 0x0000500001087983 */ /* 0x001ef40000300800 */
[----:B------:R0:W-:Y:S04]  /*10ff0*/  @P0 STG.E.U16 desc[UR36][R6.64+0x2], R3 ;  /* 0x0000020306000986 */ /* 0x0001e8000c101524 */
[----:B0-----:R-:W4:Y:S01]  /*11000*/  LDL.LU R3, [R1+0x10] ;  /* 0x0000100001037983 */ /* 0x001f220000300800 */
[----:B------:R-:W-:Y:S01]  /*11010*/  ISETP.GT.AND P0, PT, R0, 0x8, P3 ;  /* 0x000000080000780c */ /* 0x000fe20001f04270 */
[----:B----4-:R-:W-:-:S05]  /*11020*/  FMUL R3, R3, R2 ;  /* 0x0000000203037220 */ /* 0x010fca0000400000 */
[----:B------:R-:W-:-:S07]  /*11030*/  F2FP.F16.F32.PACK_AB R3, RZ, R3 ;  /* 0x00000003ff03723e */ /* 0x000fce00000000ff */
        /* <DEDUP_REMOVED lines=73> */
[----:B---3--:R-:W-:-:S05]  /*114d0*/  FMUL R8, R8, R2 ;  /* 0x0000000208087220 */ /* 0x008fca0000400000 */
[----:B------:R-:W-:Y:S01]  /*114e0*/  F2FP.F16.F32.PACK_AB R8, RZ, R8 ;  /* 0x00000008ff08723e */ /* 0x000fe200000000ff */
[----:B----4-:R-:W-:-:S05]  /*114f0*/  FMUL R3, R3, R2 ;  /* 0x0000000203037220 */ /* 0x010fca0000400000 */
[----:B------:R-:W-:-:S05]  /*11500*/  F2FP.F16.F32.PACK_AB R3, RZ, R3 ;  /* 0x00000003ff03723e */ /* 0x000fca00000000ff */
[----:B------:R0:W-:Y:S01]  /*11510*/  @P0 STG.E.U16 desc[UR36][R6.64+0x42], R3 ;  /* 0x0000420306000986 */ /* 0x0001e2000c101524 */
[----:B------:R-:W-:-:S03]  /*11520*/  ISETP.GT.AND P0, PT, R0, 0x28, P3 ;  /* 0x000000280000780c */ /* 0x000fc60001f04270 */
[----:B0-----:R-:W3:Y:S01]  /*11530*/  LDL.LU R3, [R1+0x54] ;  /* 0x0000540001037983 */ /* 0x001ee20000300800 */
[----:B------:R-:W-:-:S09]  /*11540*/  ISETP.GT.AND P1, PT, R0, 0x29, P3 ;  /* 0x000000290000780c */ /* 0x000fd20001f24270 */
[----:B------:R0:W-:Y:S04]  /*11550*/  @P0 STG.E.U16 desc[UR36][R4.64+0x50], R8 ;  /* 0x0000500804000986 */ /* 0x0001e8000c101524 */
[----:B0-----:R-:W4:Y:S01]  /*11560*/  LDL.LU R8, [R1+0x58] ;  /* 0x0000580001087983 */ /* 0x001f220000300800 */
[----:B---3--:R-:W-:-:S05]  /*11570*/  FMUL R3, R3, R2 ;  /* 0x0000000203037220 */ /* 0x008fca0000400000 */
[----:B------:R-:W-:-:S05]  /*11580*/  F2FP.F16.F32.PACK_AB R3, RZ, R3 ;  /* 0x00000003ff03723e */ /* 0x000fca00000000ff */
[----:B------:R0:W-:Y:S01]  /*11590*/  @P1 STG.E.U16 desc[UR36][R4.64+0x52], R3 ;  /* 0x0000520304001986 */ /* 0x0001e2000c101524 */
[----:B----4-:R-:W-:-:S05]  /*115a0*/  FMUL R8, R8, R2 ;  /* 0x0000000208087220 */ /* 0x010fca0000400000 */
[----:B------:R-:W-:Y:S01]  /*115b0*/  F2FP.F16.F32.PACK_AB R8, RZ, R8 ;  /* 0x00000008ff08723e */ /* 0x000fe200000000ff */
[----:B0-----:R-:W3:Y:S03]  /*115c0*/  LDL.LU R3, [R1+0x5c] ;  /* 0x00005c0001037983 */ /* 0x001ee60000300800 */
[----:B------:R-:W-:Y:S02]  /*115d0*/  PRMT R10, R8, 0x7610, R10 ;  /* 0x00007610080a7816 */ /* 0x000fe4000000000a */
[----:B------:R-:W4:Y:S01]  /*115e0*/  LDL.LU R8, [R1+0x64] ;  /* 0x0000640001087983 */ /* 0x000f220000300800 */
[C---:B------:R-:W-:Y:S02]  /*115f0*/  ISETP.GT.AND P1, PT, R0.reuse, 0x28, P2 ;  /* 0x000000280000780c */ /* 0x040fe40001724270 */
[C---:B------:R-:W-:Y:S02]  /*11600*/  ISETP.GT.AND P4, PT, R0.reuse, 0x29, P2 ;  /* 0x000000290000780c */ /* 0x040fe40001784270 */
[C---:B------:R-:W-:Y:S01]  /*11610*/  ISETP.GT.AND P5, PT, R0.reuse, 0x30, P3 ;  /* 0x000000300000780c */ /* 0x040fe20001fa4270 */
[----:B------:R-:W-:Y:S01]  /*11620*/  FMUL R9, R9, R2 ;  /* 0x0000000209097220 */ /* 0x000fe20000400000 */
[----:B------:R-:W-:-:S04]  /*11630*/  ISETP.GT.AND P0, PT, R0, 0x31, P3 ;  /* 0x000000310000780c */ /* 0x000fc80001f04270 */
[----:B------:R-:W-:-:S03]  /*11640*/  F2FP.F16.F32.PACK_AB R9, RZ, R9 ;  /* 0x00000009ff09723e */ /* 0x000fc600000000ff */
[----:B------:R0:W-:Y:S04]  /*11650*/  @P1 STG.E.U16 desc[UR36][R6.64+0x50], R10 ;  /* 0x0000500a06001986 */ /* 0x0001e8000c101524 */
[----:B0-----:R-:W5:Y:S01]  /*11660*/  LDL.LU R10, [R1+0x74] ;  /* 0x00007400010a7983 */ /* 0x001f620000300800 */
[----:B---3--:R-:W-:-:S05]  /*11670*/  FMUL R3, R3, R2 ;  /* 0x0000000203037220 */ /* 0x008fca0000400000 */
[----:B------:R-:W-:Y:S01]  /*11680*/  F2FP.F16.F32.PACK_AB R3, RZ, R3 ;  /* 0x00000003ff03723e */ /* 0x000fe200000000ff */
[----:B----4-:R-:W-:-:S04]  /*11690*/  FMUL R8, R8, R2 ;  /* 0x0000000208087220 */ /* 0x010fc80000400000 */
[----:B------:R0:W-:Y:S04]  /*116a0*/  @P4 STG.E.U16 desc[UR36][R6.64+0x52], R3 ;  /* 0x0000520306004986 */ /* 0x0001e8000c101524 */
[----:B------:R1:W-:Y:S01]  /*116b0*/  @P5 STG.E.U16 desc[UR36][R4.64+0x60], R9 ;  /* 0x0000600904005986 */ /* 0x0003e2000c101524 */
[----:B0-----:R-:W-:-:S03]  /*116c0*/  F2FP.F16.F32.PACK_AB R3, RZ, R8 ;  /* 0x00000008ff03723e */ /* 0x001fc600000000ff */
[----:B------:R-:W3:Y:S01]  /*116d0*/  LDL.LU R8, [R1+0x68] ;  /* 0x0000680001087983 */ /* 0x000ee20000300800 */
[----:B-1----:R-:W-:-:S03]  /*116e0*/  PRMT R9, R3, 0x7610, R9 ;  /* 0x0000761003097816 */ /* 0x002fc60000000009 */
[----:B------:R-:W4:Y:S04]  /*116f0*/  LDL.LU R3, [R1+0x6c] ;  /* 0x00006c0001037983 */ /* 0x000f280000300800 */
[----:B------:R0:W-:Y:S04]  /*11700*/  @P0 STG.E.U16 desc[UR36][R4.64+0x62], R9 ;  /* 0x0000620904000986 */ /* 0x0001e8000c101524 */
[----:B0-----:R-:W2:Y:S01]  /*11710*/  LDL.LU R9, [R1+0x70] ;  /* 0x0000700001097983 */ /* 0x001ea20000300800 */
[----:B------:R-:W-:Y:S01]  /*11720*/  ISETP.GT.AND P1, PT, R0, 0x30, P2 ;  /* 0x000000300000780c */ /* 0x000fe20001724270 */
[----:B---3--:R-:W-:-:S05]  /*11730*/  FMUL R8, R8, R2 ;  /* 0x0000000208087220 */ /* 0x008fca0000400000 */
[----:B------:R-:W-:-:S07]  /*11740*/  F2FP.F16.F32.PACK_AB R8, RZ, R8 ;  /* 0x00000008ff08723e */ /* 0x000fce00000000ff */
[----:B------:R0:W-:Y:S01]  /*11750*/  @P1 STG.E.U16 desc[UR36][R6.64+0x60], R8 ;  /* 0x0000600806001986 */ /* 0x0001e2000c101524 */
[----:B--2---:R-:W-:-:S05]  /*11760*/  FMUL R9, R9, R2 ;  /* 0x0000000209097220 */ /* 0x004fca0000400000 */
[----:B0-----:R-:W-:-:S04]  /*11770*/  F2FP.F16.F32.PACK_AB R8, RZ, R9 ;  /* 0x00000009ff08723e */ /* 0x001fc800000000ff */
[----:B------:R-:W-:Y:S02]  /*11780*/  PRMT R9, R8, 0x7610, R9 ;  /* 0x0000761008097816 */ /* 0x000fe40000000009 */
[----:B------:R-:W2:Y:S01]  /*11790*/  LDL.LU R8, [R1+0x78] ;  /* 0x0000780001087983 */ /* 0x000ea20000300800 */
[----:B------:R-:W-:Y:S01]  /*117a0*/  ISETP.GT.AND P4, PT, R0, 0x31, P2 ;  /* 0x000000310000780c */ /* 0x000fe20001784270 */
[-C--:B----4-:R-:W-:Y:S01]  /*117b0*/  FMUL R3, R3, R2.reuse ;  /* 0x0000000203037220 */ /* 0x090fe20000400000 */
[----:B-----5:R-:W-:Y:S01]  /*117c0*/  FMUL R10, R10, R2 ;  /* 0x000000020a0a7220 */ /* 0x020fe20000400000 */
[----:B------:R-:W-:-:S03]  /*117d0*/  ISETP.GT.AND P5, PT, R0, 0x38, P3 ;  /* 0x000000380000780c */ /* 0x000fc60001fa4270 */
[----:B------:R-:W-:Y:S02]  /*117e0*/  F2FP.F16.F32.PACK_AB R3, RZ, R3 ;  /* 0x00000003ff03723e */ /* 0x000fe400000000ff */
[----:B------:R-:W-:-:S05]  /*117f0*/  ISETP.GT.AND P6, PT, R0, 0x39, P3 ;  /* 0x000000390000780c */ /* 0x000fca0001fc4270 */
[----:B------:R0:W-:Y:S04]  /*11800*/  @P4 STG.E.U16 desc[UR36][R6.64+0x62], R3 ;  /* 0x0000620306004986 */ /* 0x0001e8000c101524 */
[----:B------:R1:W-:Y:S01]  /*11810*/  @P5 STG.E.U16 desc[UR36][R4.64+0x70], R9 ;  /* 0x0000700904005986 */ /* 0x0003e2000c101524 */
[----:B0-----:R-:W-:-:S04]  /*11820*/  F2FP.F16.F32.PACK_AB R3, RZ, R10 ;  /* 0x0000000aff03723e */ /* 0x001fc800000000ff */
[----:B------:R-:W-:Y:S01]  /*11830*/  PRMT R10, R3, 0x7610, R10 ;  /* 0x00007610030a7816 */ /* 0x000fe2000000000a */
[----:B-1----:R-:W3:Y:S04]  /*11840*/  LDL.LU R9, [R1+0x7c] ;  /* 0x00007c0001097983 */ /* 0x002ee80000300800 */
[----:B------:R0:W-:Y:S01]  /*11850*/  @P6 STG.E.U16 desc[UR36][R4.64+0x72], R10 ;  /* 0x0000720a04006986 */ /* 0x0001e2000c101524 */
[----:B--2---:R-:W-:-:S05]  /*11860*/  FMUL R8, R8, R2 ;  /* 0x0000000208087220 */ /* 0x004fca0000400000 */
[----:B------:R-:W-:Y:S02]  /*11870*/  F2FP.F16.F32.PACK_AB R3, RZ, R8 ;  /* 0x00000008ff03723e */ /* 0x000fe400000000ff */
[----:B------:R-:W2:Y:S02]  /*11880*/  LDL.LU R8, [R1+0x80] ;  /* 0x0000800001087983 */ /* 0x000ea40000300800 */
[----:B0-----:R-:W-:Y:S02]  /*11890*/  PRMT R10, R3, 0x7610, R10 ;  /* 0x00007610030a7816 */ /* 0x001fe4000000000a */
[----:B------:R-:W4:Y:S01]  /*118a0*/  LDL.LU R3, [R1+0x84] ;  /* 0x0000840001037983 */ /* 0x000f220000300800 */
[----:B------:R-:W-:-:S13]  /*118b0*/  ISETP.GT.AND P0, PT, R0, 0x38, P2 ;  /* 0x000000380000780c */ /* 0x000fda0001704270 */
[----:B------:R0:W-:Y:S01]  /*118c0*/  @P0 STG.E.U16 desc[UR36][R6.64+0x70], R10 ;  /* 0x0000700a06000986 */ /* 0x0001e2000c101524 */
[-C--:B--2---:R-:W-:Y:S01]  /*118d0*/  FMUL R8, R8, R2.reuse ;  /* 0x0000000208087220 */ /* 0x084fe20000400000 */
[----:B----4-:R-:W-:-:S04]  /*118e0*/  FMUL R3, R3, R2 ;  /* 0x0000000203037220 */ /* 0x010fc80000400000 */
[----:B0-----:R-:W-:Y:S02]  /*118f0*/  F2FP.F16.F32.PACK_AB R10, RZ, R8 ;  /* 0x00000008ff0a723e */ /* 0x001fe400000000ff */
[----:B------:R-:W-:Y:S02]  /*11900*/  F2FP.F16.F32.PACK_AB R8, RZ, R3 ;  /* 0x00000003ff08723e */ /* 0x000fe400000000ff */
[----:B------:R-:W2:Y:S01]  /*11910*/  LDL.LU R3, [R1+0x88] ;  /* 0x0000880001037983 */ /* 0x000ea20000300800 */
[----:B------:R-:W-:Y:S01]  /*11920*/  ISETP.GT.AND P1, PT, R0, 0x39, P2 ;  /* 0x000000390000780c */ /* 0x000fe20001724270 */
[----:B---3--:R-:W-:-:S05]  /*11930*/  FMUL R9, R9, R2 ;  /* 0x0000000209097220 */ /* 0x008fca0000400000 */
[----:B------:R-:W-:-:S07]  /*11940*/  F2FP.F16.F32.PACK_AB R9, RZ, R9 ;  /* 0x00000009ff09723e */ /* 0x000fce00000000ff */
[----:B------:R0:W-:Y:S04]  /*11950*/  @P1 STG.E.U16 desc[UR36][R6.64+0x72], R9 ;  /* 0x0000720906001986 */ /* 0x0001e8000c101524 */
[----:B0-----:R-:W3:Y:S01]  /*11960*/  LDL.LU R9, [R1+0x94] ;  /* 0x0000940001097983 */ /* 0x001ee20000300800 */
[----:B--2---:R-:W-:-:S05]  /*11970*/  FMUL R3, R3, R2 ;  /* 0x0000000203037220 */ /* 0x004fca0000400000 */
[----:B------:R-:W-:-:S04]  /*11980*/  F2FP.F16.F32.PACK_AB R3, RZ, R3 ;  /* 0x00000003ff03723e */ /* 0x000fc800000000ff */
[----:B------:R-:W-:Y:S02]  /*11990*/  PRMT R12, R3, 0x7610, R12 ;  /* 0x00007610030c7816 */ /* 0x000fe4000000000c */
[----:B------:R-:W2:Y:S01]  /*119a0*/  LDL.LU R3, [R1+0x90] ;  /* 0x0000900001037983 */ /* 0x000ea20000300800 */
[----:B------:R-:W-:-:S13]  /*119b0*/  ISETP.GT.AND P4, PT, R0, 0x40, P3 ;  /* 0x000000400000780c */ /* 0x000fda0001f84270 */
[----:B------:R0:W-:Y:S01]  /*119c0*/  @P4 STG.E.U16 desc[UR36][R4.64+0x80], R10 ;  /* 0x0000800a04004986 */ /* 0x0001e2000c101524 */
[----:B--2---:R-:W-:-:S05]  /*119d0*/  FMUL R3, R3, R2 ;  /* 0x0000000203037220 */ /* 0x004fca0000400000 */
[----:B0-----:R-:W-:Y:S02]  /*119e0*/  F2FP.F16.F32.PACK_AB R10, RZ, R3 ;  /* 0x00000003ff0a723e */ /* 0x001fe400000000ff */
[----:B------:R-:W2:Y:S01]  /*119f0*/  LDL.LU R3, [R1+0x98] ;  /* 0x0000980001037983 */ /* 0x000ea20000300800 */
[C---:B------:R-:W-:Y:S02]  /*11a00*/  ISETP.GT.AND P5, PT, R0.reuse, 0x41, P3 ;  /* 0x000000410000780c */ /* 0x040fe40001fa4270 */
[C---:B------:R-:W-:Y:S01]  /*11a10*/  ISETP.GT.AND P0, PT, R0.reuse, 0x40, P2 ;  /* 0x000000400000780c */ /* 0x040fe20001704270 */
[-C--:B---3--:R-:W-:Y:S01]  /*11a20*/  FMUL R9, R9, R2.reuse ;  /* 0x0000000209097220 */ /* 0x088fe20000400000 */
[C---:B------:R-:W-:Y:S01]  /*11a30*/  ISETP.GT.AND P1, PT, R0.reuse, 0x41, P2 ;  /* 0x000000410000780c */ /* 0x040fe20001724270 */
[----:B------:R-:W-:Y:S01]  /*11a40*/  FMUL R11, R11, R2 ;  /* 0x000000020b0b7220 */ /* 0x000fe20000400000 */
[----:B------:R-:W-:Y:S02]  /*11a50*/  ISETP.GT.AND P4, PT, R0, 0x48, P3 ;  /* 0x000000480000780c */ /* 0x000fe40001f84270 */
[----:B------:R-:W-:-:S05]  /*11a60*/  F2FP.F16.F32.PACK_AB R9, RZ, R9 ;  /* 0x00000009ff09723e */ /* 0x000fca00000000ff */
[----:B------:R0:W-:Y:S01]  /*11a70*/  @P5 STG.E.U16 desc[UR36][R4.64+0x82], R8 ;  /* 0x0000820804005986 */ /* 0x0001e2000c101524 */
[----:B------:R-:W-:-:S03]  /*11a80*/  ISETP.GT.AND P5, PT, R0, 0x49, P3 ;  /* 0x000000490000780c */ /* 0x000fc60001fa4270 */
[----:B------:R1:W-:Y:S01]  /*11a90*/  @P0 STG.E.U16 desc[UR36][R6.64+0x80], R12 ;  /* 0x0000800c06000986 */ /* 0x0003e2000c101524 */
[----:B------:R-:W-:Y:S02]  /*11aa0*/  ISETP.GT.AND P0, PT, R0, 0x48, P2 ;  /* 0x000000480000780c */ /* 0x000fe40001704270 */
[----:B------:R-:W-:Y:S02]  /*11ab0*/  F2FP.F16.F32.PACK_AB R11, RZ, R11 ;  /* 0x0000000bff0b723e */ /* 0x000fe400000000ff */
[----:B0-----:R-:W-:-:S03]  /*11ac0*/  PRMT R8, R10, 0x7610, R8 ;  /* 0x000076100a087816 */ /* 0x001fc60000000008 */
[----:B------:R-:W-:Y:S01]  /*11ad0*/  @P1 STG.E.U16 desc[UR36][R6.64+0x82], R11 ;  /* 0x0000820b06001986 */ /* 0x000fe2000c101524 */
[----:B-1----:R-:W-:Y:S02]  /*11ae0*/  PRMT R12, R9, 0x7610, R12 ;  /* 0x00007610090c7816 */ /* 0x002fe4000000000c */
[C---:B------:R-:W-:Y:S01]  /*11af0*/  ISETP.GT.AND P1, PT, R0.reuse, 0x49, P2 ;  /* 0x000000490000780c */ /* 0x040fe20001724270 */
[----:B------:R0:W-:Y:S01]  /*11b00*/  @P4 STG.E.U16 desc[UR36][R4.64+0x90], R8 ;  /* 0x0000900804004986 */ /* 0x0001e2000c101524 */
[----:B------:R-:W-:-:S03]  /*11b10*/  ISETP.GT.AND P4, PT, R0, 0x50, P3 ;  /* 0x000000500000780c */ /* 0x000fc60001f84270 */
[----:B------:R1:W-:Y:S01]  /*11b20*/  @P5 STG.E.U16 desc[UR36][R4.64+0x92], R12 ;  /* 0x0000920c04005986 */ /* 0x0003e2000c101524 */
[----:B0-----:R-:W-:Y:S01]  /*11b30*/  FMUL R8, R233, R2 ;  /* 0x00000002e9087220 */ /* 0x001fe20000400000 */
[----:B------:R-:W-:-:S04]  /*11b40*/  ISETP.GT.AND P5, PT, R0, 0x51, P3 ;  /* 0x000000510000780c */ /* 0x000fc80001fa4270 */
[----:B------:R-:W-:-:S04]  /*11b50*/  F2FP.F16.F32.PACK_AB R8, RZ, R8 ;  /* 0x00000008ff08723e */ /* 0x000fc800000000ff */
[----:B-1----:R-:W-:Y:S02]  /*11b60*/  PRMT R12, R8, 0x7610, R12 ;  /* 0x00007610080c7816 */ /* 0x002fe4000000000c */
[----:B------:R-:W-:Y:S01]  /*11b70*/  ISETP.GT.AND P6, PT, R0, 0x71, P3 ;  /* 0x000000710000780c */ /* 0x000fe20001fc4270 */
[----:B--2---:R-:W-:-:S05]  /*11b80*/  FMUL R3, R3, R2 ;  /* 0x0000000203037220 */ /* 0x004fca0000400000 */
[----:B------:R-:W-:Y:S01]  /*11b90*/  F2FP.F16.F32.PACK_AB R10, RZ, R3 ;  /* 0x00000003ff0a723e */ /* 0x000fe200000000ff */
[----:B------:R-:W-:-:S05]  /*11ba0*/  FMUL R3, R235, R2 ;  /* 0x00000002eb037220 */ /* 0x000fca0000400000 */
[----:B------:R-:W-:Y:S01]  /*11bb0*/  F2FP.F16.F32.PACK_AB R9, RZ, R3 ;  /* 0x00000003ff09723e */ /* 0x000fe200000000ff */
[-C--:B------:R-:W-:Y:S01]  /*11bc0*/  FMUL R3, R234, R2.reuse ;  /* 0x00000002ea037220 */ /* 0x080fe20000400000 */
[----:B------:R0:W-:Y:S04]  /*11bd0*/  @P0 STG.E.U16 desc[UR36][R6.64+0x90], R10 ;  /* 0x0000900a06000986 */ /* 0x0001e8000c101524 */
[----:B------:R-:W-:Y:S02]  /*11be0*/  F2FP.F16.F32.PACK_AB R3, RZ, R3 ;  /* 0x00000003ff03723e */ /* 0x000fe400000000ff */
[----:B------:R-:W-:Y:S01]  /*11bf0*/  PRMT R11, R9, 0x7610, R11 ;  /* 0x00007610090b7816 */ /* 0x000fe2000000000b */
[-C--:B------:R-:W-:Y:S01]  /*11c00*/  FMUL R9, R232, R2.reuse ;  /* 0x00000002e8097220 */ /* 0x080fe20000400000 */
[----:B0-----:R-:W-:Y:S01]  /*11c10*/  PRMT R10, R3, 0x7610, R10 ;  /* 0x00007610030a7816 */ /* 0x001fe2000000000a */
[----:B------:R-:W-:-:S02]  /*11c20*/  FMUL R3, R231, R2 ;  /* 0x00000002e7037220 */ /* 0x000fc40000400000 */
[----:B------:R0:W-:Y:S01]  /*11c30*/  @P1 STG.E.U16 desc[UR36][R6.64+0x92], R11 ;  /* 0x0000920b06001986 */ /* 0x0001e2000c101524 */
[----:B------:R-:W-:Y:S02]  /*11c40*/  ISETP.GT.AND P1, PT, R0, 0x50, P2 ;  /* 0x000000500000780c */ /* 0x000fe40001724270 */
[----:B------:R-:W-:Y:S02]  /*11c50*/  F2FP.F16.F32.PACK_AB R9, RZ, R9 ;  /* 0x00000009ff09723e */ /* 0x000fe400000000ff */
[----:B------:R-:W-:Y:S01]  /*11c60*/  F2FP.F16.F32.PACK_AB R8, RZ, R3 ;  /* 0x00000003ff08723e */ /* 0x000fe200000000ff */
[----:B------:R-:W-:Y:S01]  /*11c70*/  FMUL R3, R230, R2 ;  /* 0x00000002e6037220 */ /* 0x000fe20000400000 */
[C---:B------:R-:W-:Y:S01]  /*11c80*/  ISETP.GT.AND P0, PT, R0.reuse, 0x51, P2 ;  /* 0x000000510000780c */ /* 0x040fe20001704270 */
[----:B------:R1:W-:Y:S01]  /*11c90*/  @P4 STG.E.U16 desc[UR36][R4.64+0xa0], R10 ;  /* 0x0000a00a04004986 */ /* 0x0003e2000c101524 */
[----:B------:R-:W-:Y:S02]  /*11ca0*/  ISETP.GT.AND P4, PT, R0, 0x58, P3 ;  /* 0x000000580000780c */ /* 0x000fe40001f84270 */
[----:B0-----:R-:W-:-:S02]  /*11cb0*/  PRMT R11, R9, 0x7610, R11 ;  /* 0x00007610090b7816 */ /* 0x001fc4000000000b */
[----:B------:R-:W-:Y:S01]  /*11cc0*/  F2FP.F16.F32.PACK_AB R9, RZ, R3 ;  /* 0x00000003ff09723e */ /* 0x000fe200000000ff */
[-C--:B------:R-:W-:Y:S01]  /*11cd0*/  FMUL R3, R228, R2.reuse ;  /* 0x00000002e4037220 */ /* 0x080fe20000400000 */
[----:B------:R-:W-:Y:S01]  /*11ce0*/  PRMT R13, R8, 0x7610, R13 ;  /* 0x00007610080d7816 */ /* 0x000fe2000000000d */
[----:B------:R-:W-:Y:S01]  /*11cf0*/  FMUL R8, R229, R2 ;  /* 0x00000002e5087220 */ /* 0x000fe20000400000 */
[----:B------:R-:W-:Y:S01]  /*11d00*/  @P5 STG.E.U16 desc[UR36][R4.64+0xa2], R12 ;  /* 0x0000a20c04005986 */ /* 0x000fe2000c101524 */
[----:B------:R-:W-:Y:S02]  /*11d10*/  ISETP.GT.AND P5, PT, R0, 0x59, P3 ;  /* 0x000000590000780c */ /* 0x000fe40001fa4270 */
[----:B------:R-:W-:Y:S01]  /*11d20*/  F2FP.F16.F32.PACK_AB R3, RZ, R3 ;  /* 0x00000003ff03723e */ /* 0x000fe200000000ff */
[----:B------:R0:W-:Y:S01]  /*11d30*/  @P1 STG.E.U16 desc[UR36][R6.64+0xa0], R11 ;  /* 0x0000a00b06001986 */ /* 0x0001e2000c101524 */
[----:B-1----:R-:W-:Y:S01]  /*11d40*/  F2FP.F16.F32.PACK_AB R10, RZ, R8 ;  /* 0x00000008ff0a723e */ /* 0x002fe200000000ff */
[----:B------:R-:W-:-:S02]  /*11d50*/  FMUL R8, R227, R2 ;  /* 0x00000002e3087220 */ /* 0x000fc40000400000 */
[----:B------:R-:W-:Y:S01]  /*11d60*/  @P0 STG.E.U16 desc[UR36][R6.64+0xa2], R13 ;  /* 0x0000a20d06000986 */ /* 0x000fe2000c101524 */
[C---:B------:R-:W-:Y:S02]  /*11d70*/  ISETP.GT.AND P0, PT, R0.reuse, 0x58, P2 ;  /* 0x000000580000780c */ /* 0x040fe40001704270 */
[C---:B------:R-:W-:Y:S01]  /*11d80*/  ISETP.GT.AND P1, PT, R0.reuse, 0x59, P2 ;  /* 0x000000590000780c */ /* 0x040fe20001724270 */
[----:B------:R1:W-:Y:S01]  /*11d90*/  @P4 STG.E.U16 desc[UR36][R4.64+0xb0], R9 ;  /* 0x0000b00904004986 */ /* 0x0003e2000c101524 */
[----:B------:R-:W-:Y:S02]  /*11da0*/  ISETP.GT.AND P4, PT, R0, 0x60, P3 ;  /* 0x000000600000780c */ /* 0x000fe40001f84270 */
[----:B0-----:R-:W-:Y:S01]  /*11db0*/  PRMT R11, R3, 0x7610, R11 ;  /* 0x00007610030b7816 */ /* 0x001fe2000000000b */
[----:B------:R-:W-:Y:S01]  /*11dc0*/  FMUL R3, R226, R2 ;  /* 0x00000002e2037220 */ /* 0x000fe20000400000 */
[----:B------:R-:W-:Y:S01]  /*11dd0*/  F2FP.F16.F32.PACK_AB R8, RZ, R8 ;  /* 0x00000008ff08723e */ /* 0x000fe200000000ff */
[----:B------:R0:W-:Y:S03]  /*11de0*/  @P5 STG.E.U16 desc[UR36][R4.64+0xb2], R10 ;  /* 0x0000b20a04005986 */ /* 0x0001e6000c101524 */
[----:B-1----:R-:W-:Y:S01]  /*11df0*/  F2FP.F16.F32.PACK_AB R9, RZ, R3 ;  /* 0x00000003ff09723e */ /* 0x002fe200000000ff */
[-C--:B------:R-:W-:Y:S01]  /*11e00*/  FMUL R3, R225, R2.reuse ;  /* 0x00000002e1037220 */ /* 0x080fe20000400000 */
[----:B------:R-:W-:Y:S01]  /*11e10*/  PRMT R12, R8, 0x7610, R12 ;  /* 0x00007610080c7816 */ /* 0x000fe2000000000c */
[----:B------:R-:W-:Y:S01]  /*11e20*/  FMUL R8, R224, R2 ;  /* 0x00000002e0087220 */ /* 0x000fe20000400000 */
[----:B------:R1:W-:Y:S01]  /*11e30*/  @P0 STG.E.U16 desc[UR36][R6.64+0xb0], R11 ;  /* 0x0000b00b06000986 */ /* 0x0003e2000c101524 */
[----:B0-----:R-:W-:-:S02]  /*11e40*/  PRMT R10, R9, 0x7610, R10 ;  /* 0x00007610090a7816 */ /* 0x001fc4000000000a */
[----:B------:R-:W-:Y:S01]  /*11e50*/  F2FP.F16.F32.PACK_AB R3, RZ, R3 ;  /* 0x00000003ff03723e */ /* 0x000fe200000000ff */
[----:B------:R0:W-:Y:S01]  /*11e60*/  @P1 STG.E.U16 desc[UR36][R6.64+0xb2], R12 ;  /* 0x0000b20c06001986 */ /* 0x0001e2000c101524 */
[C---:B------:R-:W-:Y:S01]  /*11e70*/  ISETP.GT.AND P5, PT, R0.reuse, 0x61, P3 ;  /* 0x000000610000780c */ /* 0x040fe20001fa4270 */
[-C--:B------:R-:W-:Y:S01]  /*11e80*/  FMUL R9, R223, R2.reuse ;  /* 0x00000002df097220 */ /* 0x080fe20000400000 */
[C---:B------:R-:W-:Y:S01]  /*11e90*/  ISETP.GT.AND P1, PT, R0.reuse, 0x60, P2 ;  /* 0x000000600000780c */ /* 0x040fe20001724270 */
[----:B------:R-:W-:Y:S01]  /*11ea0*/  @P4 STG.E.U16 desc[UR36][R4.64+0xc0], R10 ;  /* 0x0000c00a04004986 */ /* 0x000fe2000c101524 */
[----:B------:R-:W-:Y:S02]  /*11eb0*/  ISETP.GT.AND P4, PT, R0, 0x61, P2 ;  /* 0x000000610000780c */ /* 0x000fe40001784270 */
[----:B-1----:R-:W-:Y:S01]  /*11ec0*/  PRMT R11, R3, 0x7610, R11 ;  /* 0x00007610030b7816 */ /* 0x002fe2000000000b */
[----:B------:R-:W-:Y:S01]  /*11ed0*/  FMUL R3, R222, R2 ;  /* 0x00000002de037220 */ /* 0x000fe20000400000 */
[----:B------:R-:W-:-:S02]  /*11ee0*/  F2FP.F16.F32.PACK_AB R8, RZ, R8 ;  /* 0x00000008ff08723e */ /* 0x000fc400000000ff */
[----:B------:R-:W-:Y:S02]  /*11ef0*/  F2FP.F16.F32.PACK_AB R9, RZ, R9 ;  /* 0x00000009ff09723e */ /* 0x000fe400000000ff */
[----:B0-----:R-:W-:Y:S02]  /*11f00*/  PRMT R12, R8, 0x7610, R12 ;  /* 0x00007610080c7816 */ /* 0x001fe4000000000c */
[----:B------:R-:W-:Y:S01]  /*11f10*/  F2FP.F16.F32.PACK_AB R8, RZ, R3 ;  /* 0x00000003ff08723e */ /* 0x000fe200000000ff */
[-C--:B------:R-:W-:Y:S01]  /*11f20*/  FMUL R3, R221, R2.reuse ;  /* 0x00000002dd037220 */ /* 0x080fe20000400000 */
[----:B------:R-:W-:Y:S01]  /*11f30*/  PRMT R13, R9, 0x7610, R13 ;  /* 0x00007610090d7816 */ /* 0x000fe2000000000d */
[----:B------:R0:W-:Y:S01]  /*11f40*/  @P5 STG.E.U16 desc[UR36][R4.64+0xc2], R11 ;  /* 0x0000c20b04005986 */ /* 0x0001e2000c101524 */
[----:B------:R-:W-:Y:S02]  /*11f50*/  ISETP.GT.AND P0, PT, R0, 0x68, P3 ;  /* 0x000000680000780c */ /* 0x000fe40001f04270 */
[----:B------:R-:W-:Y:S01]  /*11f60*/  F2FP.F16.F32.PACK_AB R9, RZ, R3 ;  /* 0x00000003ff09723e */ /* 0x000fe200000000ff */
[----:B------:R1:W-:Y:S01]  /*11f70*/  @P1 STG.E.U16 desc[UR36][R6.64+0xc0], R12 ;  /* 0x0000c00c06001986 */ /* 0x0003e2000c101524 */
[----:B------:R-:W-:-:S03]  /*11f80*/  FMUL R3, R219, R2 ;  /* 0x00000002db037220 */ /* 0x000fc60000400000 */
[----:B------:R-:W-:Y:S01]  /*11f90*/  @P4 STG.E.U16 desc[UR36][R6.64+0xc2], R13 ;  /* 0x0000c20d06004986 */ /* 0x000fe2000c101524 */
[----:B------:R-:W-:Y:S02]  /*11fa0*/  ISETP.GT.AND P4, PT, R0, 0x69, P3 ;  /* 0x000000690000780c */ /* 0x000fe40001f84270 */
[----:B------:R-:W-:Y:S01]  /*11fb0*/  PRMT R14, R8, 0x7610, R14 ;  /* 0x00007610080e7816 */ /* 0x000fe2000000000e */
[-C--:B------:R-:W-:Y:S01]  /*11fc0*/  FMUL R8, R220, R2.reuse ;  /* 0x00000002dc087220 */ /* 0x080fe20000400000 */
[----:B------:R-:W-:Y:S02]  /*11fd0*/  F2FP.F16.F32.PACK_AB R3, RZ, R3 ;  /* 0x00000003ff03723e */ /* 0x000fe400000000ff */
[----:B------:R-:W-:Y:S01]  /*11fe0*/  ISETP.GT.AND P1, PT, R0, 0x68, P2 ;  /* 0x000000680000780c */ /* 0x000fe20001724270 */
[----:B------:R-:W-:Y:S01]  /*11ff0*/  @P0 STG.E.U16 desc[UR36][R4.64+0xd0], R14 ;  /* 0x0000d00e04000986 */ /* 0x000fe2000c101524 */
[----:B0-----:R-:W-:Y:S01]  /*12000*/  PRMT R11, R3, 0x7610, R11 ;  /* 0x00007610030b7816 */ /* 0x001fe2000000000b */
[----:B------:R-:W-:Y:S01]  /*12010*/  FMUL R3, R217, R2 ;  /* 0x00000002d9037220 */ /* 0x000fe20000400000 */
[----:B------:R-:W-:Y:S01]  /*12020*/  F2FP.F16.F32.PACK_AB R10, RZ, R8 ;  /* 0x00000008ff0a723e */ /* 0x000fe200000000ff */
[----:B------:R-:W-:Y:S01]  /*12030*/  FMUL R8, R218, R2 ;  /* 0x00000002da087220 */ /* 0x000fe20000400000 */
[C---:B------:R-:W-:Y:S01]  /*12040*/  ISETP.GT.AND P0, PT, R0.reuse, 0x69, P2 ;  /* 0x000000690000780c */ /* 0x040fe20001704270 */
[----:B------:R0:W-:Y:S01]  /*12050*/  @P4 STG.E.U16 desc[UR36][R4.64+0xd2], R9 ;  /* 0x0000d20904004986 */ /* 0x0001e2000c101524 */
[----:B------:R-:W-:-:S02]  /*12060*/  ISETP.GT.AND P5, PT, R0, 0x70, P3 ;  /* 0x000000700000780c */ /* 0x000fc40001fa4270 */
[----:B------:R-:W-:-:S04]  /*12070*/  F2FP.F16.F32.PACK_AB R8, RZ, R8 ;  /* 0x00000008ff08723e */ /* 0x000fc800000000ff */
[----:B-1----:R-:W-:Y:S02]  /*12080*/  PRMT R12, R8, 0x7610, R12 ;  /* 0x00007610080c7816 */ /* 0x002fe4000000000c */
[----:B0-----:R-:W-:Y:S01]  /*12090*/  F2FP.F16.F32.PACK_AB R9, RZ, R3 ;  /* 0x00000003ff09723e */ /* 0x001fe200000000ff */
[-C--:B------:R-:W-:Y:S01]  /*120a0*/  FMUL R3, R216, R2.reuse ;  /* 0x00000002d8037220 */ /* 0x080fe20000400000 */
[----:B------:R-:W-:Y:S01]  /*120b0*/  FMUL R8, R215, R2 ;  /* 0x00000002d7087220 */ /* 0x000fe20000400000 */
[----:B------:R0:W-:Y:S03]  /*120c0*/  @P1 STG.E.U16 desc[UR36][R6.64+0xd0], R10 ;  /* 0x0000d00a06001986 */ /* 0x0001e6000c101524 */
[----:B------:R-:W-:Y:S01]  /*120d0*/  F2FP.F16.F32.PACK_AB R3, RZ, R3 ;  /* 0x00000003ff03723e */ /* 0x000fe200000000ff */
[----:B------:R1:W-:Y:S01]  /*120e0*/  @P0 STG.E.U16 desc[UR36][R6.64+0xd2], R11 ;  /* 0x0000d20b06000986 */ /* 0x0003e2000c101524 */
[----:B------:R-:W-:-:S02]  /*120f0*/  ISETP.GT.AND P1, PT, R0, 0x70, P2 ;  /* 0x000000700000780c */ /* 0x000fc40001724270 */
[----:B------:R-:W-:Y:S01]  /*12100*/  F2FP.F16.F32.PACK_AB R8, RZ, R8 ;  /* 0x00000008ff08723e */ /* 0x000fe200000000ff */
[----:B------:R2:W-:Y:S01]  /*12110*/  @P5 STG.E.U16 desc[UR36][R4.64+0xe0], R12 ;  /* 0x0000e00c04005986 */ /* 0x0005e2000c101524 */
[----:B0-----:R-:W-:Y:S01]  /*12120*/  PRMT R10, R9, 0x7610, R10 ;  /* 0x00007610090a7816 */ /* 0x001fe2000000000a */
[-C--:B------:R-:W-:Y:S01]  /*12130*/  FMUL R9, R214, R2.reuse ;  /* 0x00000002d6097220 */ /* 0x080fe20000400000 */
[----:B-1----:R-:W-:Y:S01]  /*12140*/  PRMT R11, R3, 0x7610, R11 ;  /* 0x00007610030b7816 */ /* 0x002fe2000000000b */
[----:B------:R-:W-:-:S03]  /*12150*/  FMUL R3, R213, R2 ;  /* 0x00000002d5037220 */ /* 0x000fc60000400000 */
[----:B------:R-:W-:Y:S02]  /*12160*/  F2FP.F16.F32.PACK_AB R9, RZ, R9 ;  /* 0x00000009ff09723e */ /* 0x000fe400000000ff */
[----:B--2---:R-:W-:Y:S02]  /*12170*/  PRMT R12, R8, 0x7610, R12 ;  /* 0x00007610080c7816 */ /* 0x004fe4000000000c */
[----:B------:R-:W-:Y:S01]  /*12180*/  F2FP.F16.F32.PACK_AB R8, RZ, R3 ;  /* 0x00000003ff08723e */ /* 0x000fe200000000ff */
[----:B------:R-:W-:Y:S01]  /*12190*/  FMUL R3, R212, R2 ;  /* 0x00000002d4037220 */ /* 0x000fe20000400000 */
[C---:B------:R-:W-:Y:S02]  /*121a0*/  ISETP.GT.AND P4, PT, R0.reuse, 0x71, P2 ;  /* 0x000000710000780c */ /* 0x040fe40001784270 */
[----:B------:R-:W-:Y:S01]  /*121b0*/  ISETP.GT.AND P5, PT, R0, 0x78, P3 ;  /* 0x000000780000780c */ /* 0x000fe20001fa4270 */
[----:B------:R0:W-:Y:S01]  /*121c0*/  @P6 STG.E.U16 desc[UR36][R4.64+0xe2], R10 ;  /* 0x0000e20a04006986 */ /* 0x0001e2000c101524 */
[----:B------:R-:W-:-:S02]  /*121d0*/  PRMT R13, R9, 0x7610, R13 ;  /* 0x00007610090d7816 */ /* 0x000fc4000000000d */
[----:B------:R-:W-:Y:S01]  /*121e0*/  F2FP.F16.F32.PACK_AB R9, RZ, R3 ;  /* 0x00000003ff09723e */ /* 0x000fe200000000ff */
[----:B------:R1:W-:Y:S01]  /*121f0*/  @P1 STG.E.U16 desc[UR36][R6.64+0xe0], R11 ;  /* 0x0000e00b06001986 */ /* 0x0003e2000c101524 */
[----:B------:R-:W-:Y:S01]  /*12200*/  ISETP.GT.AND P0, PT, R0, 0x79, P3 ;  /* 0x000000790000780c */ /* 0x000fe20001f04270 */
[-C--:B------:R-:W-:Y:S01]  /*12210*/  FMUL R3, R210, R2.reuse ;  /* 0x00000002d2037220 */ /* 0x080fe20000400000 */
[----:B------:R-:W-:Y:S02]  /*12220*/  ISETP.GT.AND P1, PT, R0, 0x78, P2 ;  /* 0x000000780000780c */ /* 0x000fe40001724270 */
[----:B------:R-:W-:Y:S01]  /*12230*/  PRMT R14, R8, 0x7610, R14 ;  /* 0x00007610080e7816 */ /* 0x000fe2000000000e */
[----:B------:R-:W-:Y:S01]  /*12240*/  FMUL R8, R211, R2 ;  /* 0x00000002d3087220 */ /* 0x000fe20000400000 */
[----:B------:R-:W-:Y:S01]  /*12250*/  F2FP.F16.F32.PACK_AB R3, RZ, R3 ;  /* 0x00000003ff03723e */ /* 0x000fe200000000ff */
[----:B------:R2:W-:Y:S01]  /*12260*/  @P4 STG.E.U16 desc[UR36][R6.64+0xe2], R12 ;  /* 0x0000e20c06004986 */ /* 0x0005e2000c101524 */
[----:B------:R-:W-:-:S02]  /*12270*/  ISETP.GT.AND P4, PT, R0, 0x79, P2 ;  /* 0x000000790000780c */ /* 0x000fc40001784270 */
[----:B0-----:R-:W-:Y:S01]  /*12280*/  F2FP.F16.F32.PACK_AB R10, RZ, R8 ;  /* 0x00000008ff0a723e */ /* 0x001fe200000000ff */
[----:B------:R-:W-:Y:S01]  /*12290*/  @P5 STG.E.U16 desc[UR36][R4.64+0xf0], R13 ;  /* 0x0000f00d04005986 */ /* 0x000fe2000c101524 */
[----:B-1----:R-:W-:Y:S01]  /*122a0*/  PRMT R11, R3, 0x7610, R11 ;  /* 0x00007610030b7816 */ /* 0x002fe2000000000b */
[-C--:B------:R-:W-:Y:S01]  /*122b0*/  FMUL R3, R208, R2.reuse ;  /* 0x00000002d0037220 */ /* 0x080fe20000400000 */
[----:B------:R-:W-:Y:S01]  /*122c0*/  FMUL R8, R209, R2 ;  /* 0x00000002d1087220 */ /* 0x000fe20000400000 */
[C---:B------:R-:W-:Y:S01]  /*122d0*/  ISETP.GT.AND P5, PT, R0.reuse, 0x80, P3 ;  /* 0x000000800000780c */ /* 0x040fe20001fa4270 */
[----:B------:R-:W-:Y:S01]  /*122e0*/  @P0 STG.E.U16 desc[UR36][R4.64+0xf2], R14 ;  /* 0x0000f20e04000986 */ /* 0x000fe2000c101524 */
[----:B------:R-:W-:-:S03]  /*122f0*/  ISETP.GT.AND P6, PT, R0, 0x81, P3 ;  /* 0x000000810000780c */ /* 0x000fc60001fc4270 */
[----:B------:R0:W-:Y:S01]  /*12300*/  @P1 STG.E.U16 desc[UR36][R6.64+0xf0], R9 ;  /* 0x0000f00906001986 */ /* 0x0001e2000c101524 */
[----:B------:R-:W-:-:S04]  /*12310*/  F2FP.F16.F32.PACK_AB R8, RZ, R8 ;  /* 0x00000008ff08723e */ /* 0x000fc800000000ff */
[----:B--2---:R-:W-:Y:S01]  /*12320*/  PRMT R12, R8, 0x7610, R12 ;  /* 0x00007610080c7816 */ /* 0x004fe2000000000c */
[-C--:B------:R-:W-:Y:S01]  /*12330*/  FMUL R8, R206, R2.reuse ;  /* 0x00000002ce087220 */ /* 0x080fe20000400000 */
[----:B0-----:R-:W-:Y:S01]  /*12340*/  F2FP.F16.F32.PACK_AB R9, RZ, R3 ;  /* 0x00000003ff09723e */ /* 0x001fe200000000ff */
[----:B------:R-:W-:Y:S01]  /*12350*/  FMUL R3, R207, R2 ;  /* 0x00000002cf037220 */ /* 0x000fe20000400000 */
[----:B------:R0:W-:Y:S01]  /*12360*/  @P4 STG.E.U16 desc[UR36][R6.64+0xf2], R10 ;  /* 0x0000f20a06004986 */ /* 0x0001e2000c101524 */
[----:B------:R-:W-:-:S03]  /*12370*/  ISETP.GT.AND P0, PT, R0, 0x80, P2 ;  /* 0x000000800000780c */ /* 0x000fc60001704270 */
[----:B------:R-:W-:Y:S01]  /*12380*/  F2FP.F16.F32.PACK_AB R3, RZ, R3 ;  /* 0x00000003ff03723e */ /* 0x000fe200000000ff */
[----:B------:R1:W-:Y:S01]  /*12390*/  @P5 STG.E.U16 desc[UR36][R4.64+0x100], R11 ;  /* 0x0001000b04005986 */ /* 0x0003e2000c101524 */
[----:B------:R-:W-:Y:S02]  /*123a0*/  ISETP.GT.AND P1, PT, R0, 0x81, P2 ;  /* 0x000000810000780c */ /* 0x000fe40001724270 */
[----:B------:R-:W-:Y:S01]  /*123b0*/  F2FP.F16.F32.PACK_AB R8, RZ, R8 ;  /* 0x00000008ff08723e */ /* 0x000fe200000000ff */
[----:B------:R2:W-:Y:S01]  /*123c0*/  @P6 STG.E.U16 desc[UR36][R4.64+0x102], R12 ;  /* 0x0001020c04006986 */ /* 0x0005e2000c101524 */
[----:B0-----:R-:W-:Y:S01]  /*123d0*/  PRMT R10, R9, 0x7610, R10 ;  /* 0x00007610090a7816 */ /* 0x001fe2000000000a */
[-C--:B------:R-:W-:Y:S01]  /*123e0*/  FMUL R9, R205, R2.reuse ;  /* 0x00000002cd097220 */ /* 0x080fe20000400000 */
[----:B-1----:R-:W-:Y:S01]  /*123f0*/  PRMT R11, R3, 0x7610, R11 ;  /* 0x00007610030b7816 */ /* 0x002fe2000000000b */
[----:B------:R-:W-:Y:S01]  /*12400*/  FMUL R3, R204, R2 ;  /* 0x00000002cc037220 */ /* 0x000fe20000400000 */
[----:B------:R-:W-:-:S02]  /*12410*/  ISETP.GT.AND P4, PT, R0, 0x88, P3 ;  /* 0x000000880000780c */ /* 0x000fc40001f84270 */
[----:B--2---:R-:W-:Y:S02]  /*12420*/  PRMT R12, R8, 0x7610, R12 ;  /* 0x00007610080c7816 */ /* 0x004fe4000000000c */
[----:B------:R-:W-:Y:S01]  /*12430*/  F2FP.F16.F32.PACK_AB R8, RZ, R3 ;  /* 0x00000003ff08723e */ /* 0x000fe200000000ff */
[-C--:B------:R-:W-:Y:S01]  /*12440*/  FMUL R3, R203, R2.reuse ;  /* 0x00000002cb037220 */ /* 0x080fe20000400000 */
[----:B------:R-:W-:Y:S02]  /*12450*/  F2FP.F16.F32.PACK_AB R9, RZ, R9 ;  /* 0x00000009ff09723e */ /* 0x000fe400000000ff */
[C---:B------:R-:W-:Y:S01]  /*12460*/  ISETP.GT.AND P5, PT, R0.reuse, 0x89, P3 ;  /* 0x000000890000780c */ /* 0x040fe20001fa4270 */
[----:B------:R0:W-:Y:S01]  /*12470*/  @P0 STG.E.U16 desc[UR36][R6.64+0x100], R10 ;  /* 0x0001000a06000986 */ /* 0x0001e2000c101524 */
[----:B------:R-:W-:Y:S02]  /*12480*/  PRMT R13, R9, 0x7610, R13 ;  /* 0x00007610090d7816 */ /* 0x000fe4000000000d */
[----:B------:R-:W-:Y:S01]  /*12490*/  F2FP.F16.F32.PACK_AB R9, RZ, R3 ;  /* 0x00000003ff09723e */ /* 0x000fe200000000ff */
[----:B------:R1:W-:Y:S01]  /*124a0*/  @P1 STG.E.U16 desc[UR36][R6.64+0x102], R11 ;  /* 0x0001020b06001986 */ /* 0x0003e2000c101524 */
[C---:B------:R-:W-:Y:S01]  /*124b0*/  ISETP.GT.AND P0, PT, R0.reuse, 0x88, P2 ;  /* 0x000000880000780c */ /* 0x040fe20001704270 */
[----:B------:R-:W-:Y:S01]  /*124c0*/  FMUL R3, R201, R2 ;  /* 0x00000002c9037220 */ /* 0x000fe20000400000 */
[----:B------:R-:W-:-:S02]  /*124d0*/  ISETP.GT.AND P1, PT, R0, 0x89, P2 ;  /* 0x000000890000780c */ /* 0x000fc40001724270 */
[----:B------:R-:W-:Y:S01]  /*124e0*/  PRMT R14, R8, 0x7610, R14 ;  /* 0x00007610080e7816 */ /* 0x000fe2000000000e */
[----:B------:R-:W-:Y:S01]  /*124f0*/  FMUL R8, R202, R2 ;  /* 0x00000002ca087220 */ /* 0x000fe20000400000 */
[----:B------:R-:W-:Y:S01]  /*12500*/  F2FP.F16.F32.PACK_AB R3, RZ, R3 ;  /* 0x00000003ff03723e */ /* 0x000fe200000000ff */
[----:B------:R2:W-:Y:S01]  /*12510*/  @P4 STG.E.U16 desc[UR36][R4.64+0x110], R12 ;  /* 0x0001100c04004986 */ /* 0x0005e2000c101524 */
[----:B------:R-:W-:Y:S02]  /*12520*/  ISETP.GT.AND P4, PT, R0, 0x90, P3 ;  /* 0x000000900000780c */ /* 0x000fe40001f84270 */
        /* <DEDUP_REMOVED lines=9> */
[----:B------:R-:W-:Y:S02]  /*125c0*/  F2FP.F16.F32.PACK_AB R8, RZ, R8 ;  /* 0x00000008ff08723e */ /* 0x000fe400000000ff */
[----:B------:R-:W-:Y:S01]  /*125d0*/  ISETP.GT.AND P1, PT, R0, 0x91, P2 ;  /* 0x000000910000780c */ /* 0x000fe20001724270 */
[----:B------:R1:W-:Y:S01]  /*125e0*/  @P4 STG.E.U16 desc[UR36][R4.64+0x120], R10 ;  /* 0x0001200a04004986 */ /* 0x0003e2000c101524 */
[----:B--2---:R-:W-:Y:S01]  /*125f0*/  PRMT R12, R8, 0x7610, R12 ;  /* 0x00007610080c7816 */ /* 0x004fe2000000000c */
[-C--:B------:R-:W-:Y:S01]  /*12600*/  FMUL R8, R197, R2.reuse ;  /* 0x00000002c5087220 */ /* 0x080fe20000400000 */
[----:B0-----:R-:W-:Y:S01]  /*12610*/  F2FP.F16.F32.PACK_AB R9, RZ, R3 ;  /* 0x00000003ff09723e */ /* 0x001fe200000000ff */
[----:B------:R-:W-:Y:S01]  /*12620*/  FMUL R3, R198, R2 ;  /* 0x00000002c6037220 */ /* 0x000fe20000400000 */
[----:B------:R-:W-:Y:S01]  /*12630*/  ISETP.GT.AND P4, PT, R0, 0x98, P3 ;  /* 0x000000980000780c */ /* 0x000fe20001f84270 */
[----:B------:R0:W-:Y:S03]  /*12640*/  @P5 STG.E.U16 desc[UR36][R4.64+0x122], R11 ;  /* 0x0001220b04005986 */ /* 0x0001e6000c101524 */
[----:B------:R-:W-:-:S02]  /*12650*/  F2FP.F16.F32.PACK_AB R3, RZ, R3 ;  /* 0x00000003ff03723e */ /* 0x000fc400000000ff */
[----:B-1----:R-:W-:Y:S01]  /*12660*/  PRMT R10, R9, 0x7610, R10 ;  /* 0x00007610090a7816 */ /* 0x002fe2000000000a */
[----:B------:R-:W-:Y:S01]  /*12670*/  FMUL R9, R196, R2 ;  /* 0x00000002c4097220 */ /* 0x000fe20000400000 */
[----:B------:R-:W-:Y:S01]  /*12680*/  F2FP.F16.F32.PACK_AB R8, RZ, R8 ;  /* 0x00000008ff08723e */ /* 0x000fe200000000ff */
[----:B------:R1:W-:Y:S01]  /*12690*/  @P0 STG.E.U16 desc[UR36][R6.64+0x120], R12 ;  /* 0x0001200c06000986 */ /* 0x0003e2000c101524 */
[----:B0-----:R-:W-:Y:S01]  /*126a0*/  PRMT R11, R3, 0x7610, R11 ;  /* 0x00007610030b7816 */ /* 0x001fe2000000000b */
[----:B------:R-:W-:Y:S01]  /*126b0*/  FMUL R3, R195, R2 ;  /* 0x00000002c3037220 */ /* 0x000fe20000400000 */
[C---:B------:R-:W-:Y:S01]  /*126c0*/  ISETP.GT.AND P5, PT, R0.reuse, 0x99, P3 ;  /* 0x000000990000780c */ /* 0x040fe20001fa4270 */
[----:B------:R0:W-:Y:S01]  /*126d0*/  @P1 STG.E.U16 desc[UR36][R6.64+0x122], R10 ;  /* 0x0001220a06001986 */ /* 0x0001e2000c101524 */
[----:B------:R-:W-:Y:S02]  /*126e0*/  ISETP.GT.AND P1, PT, R0, 0x98, P2 ;  /* 0x000000980000780c */ /* 0x000fe40001724270 */
[----:B------:R-:W-:-:S02]  /*126f0*/  F2FP.F16.F32.PACK_AB R9, RZ, R9 ;  /* 0x00000009ff09723e */ /* 0x000fc400000000ff */
[----:B-1----:R-:W-:Y:S02]  /*12700*/  PRMT R12, R8, 0x7610, R12 ;  /* 0x00007610080c7816 */ /* 0x002fe4000000000c */
[----:B------:R-:W-:Y:S01]  /*12710*/  F2FP.F16.F32.PACK_AB R8, RZ, R3 ;  /* 0x00000003ff08723e */ /* 0x000fe200000000ff */
[-C--:B------:R-:W-:Y:S01]  /*12720*/  FMUL R3, R194, R2.reuse ;  /* 0x00000002c2037220 */ /* 0x080fe20000400000 */
[C---:B------:R-:W-:Y:S01]  /*12730*/  ISETP.GT.AND P0, PT, R0.reuse, 0x99, P2 ;  /* 0x000000990000780c */ /* 0x040fe20001704270 */
[----:B------:R1:W-:Y:S01]  /*12740*/  @P4 STG.E.U16 desc[UR36][R4.64+0x130], R11 ;  /* 0x0001300b04004986 */ /* 0x0003e2000c101524 */
[----:B------:R-:W-:Y:S02]  /*12750*/  ISETP.GT.AND P4, PT, R0, 0xa0, P3 ;  /* 0x000000a00000780c */ /* 0x000fe40001f84270 */
[----:B------:R-:W-:Y:S02]  /*12760*/  PRMT R13, R9, 0x7610, R13 ;  /* 0x00007610090d7816 */ /* 0x000fe4000000000d */
[----:B------:R-:W-:Y:S01]  /*12770*/  F2FP.F16.F32.PACK_AB R9, RZ, R3 ;  /* 0x00000003ff09723e */ /* 0x000fe200000000ff */
[-C--:B------:R-:W-:Y:S01]  /*12780*/  FMUL R3, R192, R2.reuse ;  /* 0x00000002c0037220 */ /* 0x080fe20000400000 */
[----:B------:R-:W-:Y:S01]  /*12790*/  PRMT R14, R8, 0x7610, R14 ;  /* 0x00007610080e7816 */ /* 0x000fe2000000000e */
[----:B------:R-:W-:Y:S01]  /*127a0*/  FMUL R8, R193, R2 ;  /* 0x00000002c1087220 */ /* 0x000fe20000400000 */
[----:B------:R2:W-:Y:S01]  /*127b0*/  @P5 STG.E.U16 desc[UR36][R4.64+0x132], R12 ;  /* 0x0001320c04005986 */ /* 0x0005e2000c101524 */
[----:B------:R-:W-:-:S02]  /*127c0*/  ISETP.GT.AND P5, PT, R0, 0xa1, P3 ;  /* 0x000000a10000780c */ /* 0x000fc40001fa4270 */
[----:B------:R-:W-:Y:S01]  /*127d0*/  F2FP.F16.F32.PACK_AB R3, RZ, R3 ;  /* 0x00000003ff03723e */ /* 0x000fe200000000ff */
[----:B------:R-:W-:Y:S01]  /*127e0*/  @P1 STG.E.U16 desc[UR36][R6.64+0x130], R13 ;  /* 0x0001300d06001986 */ /* 0x000fe2000c101524 */
[----:B0-----:R-:W-:Y:S01]  /*127f0*/  F2FP.F16.F32.PACK_AB R10, RZ, R8 ;  /* 0x00000008ff0a723e */ /* 0x001fe200000000ff */
[-C--:B------:R-:W-:Y:S01]  /*12800*/  FMUL R8, R191, R2.reuse ;  /* 0x00000002bf087220 */ /* 0x080fe20000400000 */
[----:B-1----:R-:W-:Y:S01]  /*12810*/  PRMT R11, R3, 0x7610, R11 ;  /* 0x00007610030b7816 */ /* 0x002fe2000000000b */
[----:B------:R-:W-:Y:S01]  /*12820*/  @P0 STG.E.U16 desc[UR36][R6.64+0x132], R14 ;  /* 0x0001320e06000986 */ /* 0x000fe2000c101524 */
[----:B------:R-:W-:Y:S01]  /*12830*/  ISETP.GT.AND P0, PT, R0, 0xa0, P2 ;  /* 0x000000a00000780c */ /* 0x000fe20001704270 */
[----:B------:R-:W-:Y:S01]  /*12840*/  FMUL R3, R190, R2 ;  /* 0x00000002be037220 */ /* 0x000fe20000400000 */
[C---:B------:R-:W-:Y:S01]  /*12850*/  ISETP.GT.AND P1, PT, R0.reuse, 0xa1, P2 ;  /* 0x000000a10000780c */ /* 0x040fe20001724270 */
[----:B------:R0:W-:Y:S01]  /*12860*/  @P4 STG.E.U16 desc[UR36][R4.64+0x140], R9 ;  /* 0x0001400904004986 */ /* 0x0001e2000c101524 */
[----:B------:R-:W-:-:S02]  /*12870*/  ISETP.GT.AND P4, PT, R0, 0xa8, P3 ;  /* 0x000000a80000780c */ /* 0x000fc40001f84270 */
[----:B------:R-:W-:Y:S01]  /*12880*/  F2FP.F16.F32.PACK_AB R8, RZ, R8 ;  /* 0x00000008ff08723e */ /* 0x000fe200000000ff */
[----:B------:R1:W-:Y:S03]  /*12890*/  @P5 STG.E.U16 desc[UR36][R4.64+0x142], R10 ;  /* 0x0001420a04005986 */ /* 0x0003e6000c101524 */
[----:B--2---:R-:W-:Y:S02]  /*128a0*/  PRMT R12, R8, 0x7610, R12 ;  /* 0x00007610080c7816 */ /* 0x004fe4000000000c */
[----:B0-----:R-:W-:Y:S01]  /*128b0*/  F2FP.F16.F32.PACK_AB R9, RZ, R3 ;  /* 0x00000003ff09723e */ /* 0x001fe200000000ff */
[-C--:B------:R-:W-:Y:S01]  /*128c0*/  FMUL R3, R189, R2.reuse ;  /* 0x00000002bd037220 */ /* 0x080fe20000400000 */
[-C--:B------:R-:W-:Y:S02]  /*128d0*/  FMUL R8, R188, R2.reuse ;  /* 0x00000002bc087220 */ /* 0x080fe40000400000 */
[----:B-1----:R-:W-:Y:S01]  /*128e0*/  PRMT R10, R9, 0x7610, R10 ;  /* 0x00007610090a7816 */ /* 0x002fe2000000000a */
[----:B------:R0:W-:Y:S01]  /*128f0*/  @P0 STG.E.U16 desc[UR36][R6.64+0x140], R11 ;  /* 0x0001400b06000986 */ /* 0x0001e2000c101524 */
[----:B------:R-:W-:Y:S01]  /*12900*/  F2FP.F16.F32.PACK_AB R3, RZ, R3 ;  /* 0x00000003ff03723e */ /* 0x000fe200000000ff */
[----:B------:R-:W-:Y:S01]  /*12910*/  FMUL R9, R187, R2 ;  /* 0x00000002bb097220 */ /* 0x000fe20000400000 */
[C---:B------:R-:W-:Y:S01]  /*12920*/  ISETP.GT.AND P5, PT, R0.reuse, 0xa9, P3 ;  /* 0x000000a90000780c */ /* 0x040fe20001fa4270 */
[----:B------:R1:W-:Y:S01]  /*12930*/  @P1 STG.E.U16 desc[UR36][R6.64+0x142], R12 ;  /* 0x0001420c06001986 */ /* 0x0003e2000c101524 */
[----:B------:R-:W-:-:S03]  /*12940*/  ISETP.GT.AND P1, PT, R0, 0xa8, P2 ;  /* 0x000000a80000780c */ /* 0x000fc60001724270 */
[----:B------:R-:W-:Y:S01]  /*12950*/  @P4 STG.E.U16 desc[UR36][R4.64+0x150], R10 ;  /* 0x0001500a04004986 */ /* 0x000fe2000c101524 */
[----:B------:R-:W-:Y:S02]  /*12960*/  ISETP.GT.AND P4, PT, R0, 0xa9, P2 ;  /* 0x000000a90000780c */ /* 0x000fe40001784270 */
[----:B------:R-:W-:Y:S02]  /*12970*/  F2FP.F16.F32.PACK_AB R8, RZ, R8 ;  /* 0x00000008ff08723e */ /* 0x000fe400000000ff */
[----:B0-----:R-:W-:Y:S01]  /*12980*/  PRMT R11, R3, 0x7610, R11 ;  /* 0x00007610030b7816 */ /* 0x001fe2000000000b */
[-C--:B------:R-:W-:Y:S01]  /*12990*/  FMUL R3, R186, R2.reuse ;  /* 0x00000002ba037220 */ /* 0x080fe20000400000 */
[----:B------:R-:W-:Y:S02]  /*129a0*/  F2FP.F16.F32.PACK_AB R9, RZ, R9 ;  /* 0x00000009ff09723e */ /* 0x000fe400000000ff */
[----:B-1----:R-:W-:Y:S02]  /*129b0*/  PRMT R12, R8, 0x7610, R12 ;  /* 0x00007610080c7816 */ /* 0x002fe4000000000c */
[----:B------:R-:W-:Y:S01]  /*129c0*/  F2FP.F16.F32.PACK_AB R8, RZ, R3 ;  /* 0x00000003ff08723e */ /* 0x000fe200000000ff */
[----:B------:R-:W-:Y:S01]  /*129d0*/  FMUL R3, R185, R2 ;  /* 0x00000002b9037220 */ /* 0x000fe20000400000 */
[----:B------:R-:W-:Y:S01]  /*129e0*/  PRMT R13, R9, 0x7610, R13 ;  /* 0x00007610090d7816 */ /* 0x000fe2000000000d */
[----:B------:R0:W-:Y:S01]  /*129f0*/  @P5 STG.E.U16 desc[UR36][R4.64+0x152], R11 ;  /* 0x0001520b04005986 */ /* 0x0001e2000c101524 */
[----:B------:R-:W-:-:S02]  /*12a00*/  ISETP.GT.AND P0, PT, R0, 0xb0, P3 ;  /* 0x000000b00000780c */ /* 0x000fc40001f04270 */
        /* <DEDUP_REMOVED lines=26> */
[----:B------:R-:W-:Y:S02]  /*12bb0*/  ISETP.GT.AND P1, PT, R0, 0xb8, P2 ;  /* 0x000000b80000780c */ /* 0x000fe40001724270 */
[----:B------:R-:W-:Y:S02]  /*12bc0*/  F2FP.F16.F32.PACK_AB R8, RZ, R8 ;  /* 0x00000008ff08723e */ /* 0x000fe400000000ff */
[----:B0-----:R-:W-:Y:S01]  /*12bd0*/  PRMT R10, R9, 0x7610, R10 ;  /* 0x00007610090a7816 */ /* 0x001fe2000000000a */
[-C--:B------:R-:W-:Y:S01]  /*12be0*/  FMUL R9, R178, R2.reuse ;  /* 0x00000002b2097220 */ /* 0x080fe20000400000 */
[----:B-1----:R-:W-:Y:S01]  /*12bf0*/  PRMT R11, R3, 0x7610, R11 ;  /* 0x00007610030b7816 */ /* 0x002fe2000000000b */
[----:B------:R-:W-:Y:S01]  /*12c00*/  FMUL R3, R177, R2 ;  /* 0x00000002b1037220 */ /* 0x000fe20000400000 */
[----:B------:R0:W-:Y:S02]  /*12c10*/  @P5 STG.E.U16 desc[UR36][R4.64+0x170], R12 ;  /* 0x0001700c04005986 */ /* 0x0001e4000c101524 */
[----:B------:R-:W-:-:S02]  /*12c20*/  F2FP.F16.F32.PACK_AB R9, RZ, R9 ;  /* 0x00000009ff09723e */ /* 0x000fc400000000ff */
[C---:B------:R-:W-:Y:S02]  /*12c30*/  ISETP.GT.AND P4, PT, R0.reuse, 0xb9, P2 ;  /* 0x000000b90000780c */ /* 0x040fe40001784270 */
[----:B------:R-:W-:Y:S02]  /*12c40*/  ISETP.GT.AND P5, PT, R0, 0xc0, P3 ;  /* 0x000000c00000780c */ /* 0x000fe40001fa4270 */
[----:B0-----:R-:W-:Y:S02]  /*12c50*/  PRMT R12, R8, 0x7610, R12 ;  /* 0x00007610080c7816 */ /* 0x001fe4000000000c */
[----:B------:R-:W-:Y:S01]  /*12c60*/  F2FP.F16.F32.PACK_AB R8, RZ, R3 ;  /* 0x00000003ff08723e */ /* 0x000fe200000000ff */
[----:B------:R-:W-:Y:S01]  /*12c70*/  FMUL R3, R176, R2 ;  /* 0x00000002b0037220 */ /* 0x000fe20000400000 */
[----:B------:R-:W-:Y:S01]  /*12c80*/  PRMT R13, R9, 0x7610, R13 ;  /* 0x00007610090d7816 */ /* 0x000fe2000000000d */
[----:B------:R0:W-:Y:S01]  /*12c90*/  @P6 STG.E.U16 desc[UR36][R4.64+0x172], R10 ;  /* 0x0001720a04006986 */ /* 0x0001e2000c101524 */
[----:B------:R-:W-:-:S02]  /*12ca0*/  ISETP.GT.AND P0, PT, R0, 0xc1, P3 ;  /* 0x000000c10000780c */ /* 0x000fc40001f04270 */
[----:B------:R-:W-:Y:S01]  /*12cb0*/  F2FP.F16.F32.PACK_AB R9, RZ, R3 ;  /* 0x00000003ff09723e */ /* 0x000fe200000000ff */
[----:B------:R1:W-:Y:S01]  /*12cc0*/  @P1 STG.E.U16 desc[UR36][R6.64+0x170], R11 ;  /* 0x0001700b06001986 */ /* 0x0003e2000c101524 */
[-C--:B------:R-:W-:Y:S01]  /*12cd0*/  FMUL R3, R174, R2.reuse ;  /* 0x00000002ae037220 */ /* 0x080fe20000400000 */
[----:B------:R-:W-:Y:S02]  /*12ce0*/  ISETP.GT.AND P1, PT, R0, 0xc0, P2 ;  /* 0x000000c00000780c */ /* 0x000fe40001724270 */
        /* <DEDUP_REMOVED lines=40> */
[C---:B------:R-:W-:Y:S01]  /*12f70*/  ISETP.GT.AND P0, PT, R0.reuse, 0xd0, P2 ;  /* 0x000000d00000780c */ /* 0x040fe20001704270 */
        /* <DEDUP_REMOVED lines=11> */
[----:B------:R-:W-:Y:S01]  /*13030*/  ISETP.GT.AND P5, PT, R0, 0xd9, P3 ;  /* 0x000000d90000780c */ /* 0x000fe20001fa4270 */
[----:B------:R-:W-:Y:S01]  /*13040*/  FMUL R8, R164, R2 ;  /* 0x00000002a4087220 */ /* 0x000fe20000400000 */
[----:B------:R-:W-:Y:S01]  /*13050*/  @P0 STG.E.U16 desc[UR36][R6.64+0x1a0], R14 ;  /* 0x0001a00e06000986 */ /* 0x000fe2000c101524 */
[----:B------:R-:W-:-:S03]  /*13060*/  ISETP.GT.AND P0, PT, R0, 0xd8, P2 ;  /* 0x000000d80000780c */ /* 0x000fc60001704270 */
[----:B------:R0:W-:Y:S01]  /*13070*/  @P1 STG.E.U16 desc[UR36][R6.64+0x1a2], R9 ;  /* 0x0001a20906001986 */ /* 0x0001e2000c101524 */
[----:B------:R-:W-:Y:S02]  /*13080*/  F2FP.F16.F32.PACK_AB R8, RZ, R8 ;  /* 0x00000008ff08723e */ /* 0x000fe400000000ff */
[----:B------:R-:W-:Y:S02]  /*13090*/  ISETP.GT.AND P1, PT, R0, 0xd9, P2 ;  /* 0x000000d90000780c */ /* 0x000fe40001724270 */
        /* <DEDUP_REMOVED lines=16> */
[----:B------:R1:W-:Y:S01]  /*131a0*/  @P1 STG.E.U16 desc[UR36][R6.64+0x1b2], R10 ;  /* 0x0001b20a06001986 */ /* 0x0003e2000c101524 */
[C---:B------:R-:W-:Y:S02]  /*131b0*/  ISETP.GT.AND P1, PT, R0.reuse, 0xe0, P2 ;  /* 0x000000e00000780c */ /* 0x040fe40001724270 */
[----:B------:R-:W-:Y:S02]  /*131c0*/  ISETP.GT.AND P0, PT, R0, 0xe1, P2 ;  /* 0x000000e10000780c */ /* 0x000fe40001704270 */
[----:B0-----:R-:W-:Y:S02]  /*131d0*/  PRMT R12, R8, 0x7610, R12 ;  /* 0x00007610080c7816 */ /* 0x001fe4000000000c */
[----:B------:R-:W-:Y:S01]  /*131e0*/  F2FP.F16.F32.PACK_AB R8, RZ, R3 ;  /* 0x00000003ff08723e */ /* 0x000fe200000000ff */
[----:B------:R-:W-:Y:S01]  /*131f0*/  FMUL R3, R157, R2 ;  /* 0x000000029d037220 */ /* 0x000fe20000400000 */
[----:B------:R0:W-:Y:S01]  /*13200*/  @P4 STG.E.U16 desc[UR36][R4.64+0x1c0], R11 ;  /* 0x0001c00b04004986 */ /* 0x0001e2000c101524 */
[----:B-1----:R-:W-:-:S02]  /*13210*/  PRMT R10, R9, 0x7610, R10 ;  /* 0x00007610090a7816 */ /* 0x002fc4000000000a */
[----:B------:R-:W-:Y:S01]  /*13220*/  PRMT R13, R8, 0x7610, R13 ;  /* 0x00007610080d7816 */ /* 0x000fe2000000000d */
[----:B------:R-:W-:Y:S01]  /*13230*/  @P5 STG.E.U16 desc[UR36][R4.64+0x1c2], R12 ;  /* 0x0001c20c04005986 */ /* 0x000fe2000c101524 */
[-C--:B------:R-:W-:Y:S01]  /*13240*/  FMUL R8, R156, R2.reuse ;  /* 0x000000029c087220 */ /* 0x080fe20000400000 */
[C---:B------:R-:W-:Y:S02]  /*13250*/  ISETP.GT.AND P4, PT, R0.reuse, 0xe8, P3 ;  /* 0x000000e80000780c */ /* 0x040fe40001f84270 */
[----:B------:R-:W-:Y:S01]  /*13260*/  F2FP.F16.F32.PACK_AB R9, RZ, R3 ;  /* 0x00000003ff09723e */ /* 0x000fe200000000ff */
[----:B------:R-:W-:Y:S01]  /*13270*/  FMUL R3, R155, R2 ;  /* 0x000000029b037220 */ /* 0x000fe20000400000 */
[C---:B------:R-:W-:Y:S02]  /*13280*/  ISETP.GT.AND P5, PT, R0.reuse, 0xe9, P3 ;  /* 0x000000e90000780c */ /* 0x040fe40001fa4270 */
[----:B------:R-:W-:Y:S02]  /*13290*/  ISETP.GT.AND P6, PT, R0, 0xe8, P2 ;  /* 0x000000e80000780c */ /* 0x000fe400017c4270 */
[----:B------:R-:W-:Y:S01]  /*132a0*/  F2FP.F16.F32.PACK_AB R8, RZ, R8 ;  /* 0x00000008ff08723e */ /* 0x000fe200000000ff */
[----:B------:R1:W-:Y:S01]  /*132b0*/  @P1 STG.E.U16 desc[UR36][R6.64+0x1c0], R10 ;  /* 0x0001c00a06001986 */ /* 0x0003e2000c101524 */
[----:B------:R-:W-:-:S02]  /*132c0*/  F2FP.F16.F32.PACK_AB R3, RZ, R3 ;  /* 0x00000003ff03723e */ /* 0x000fc400000000ff */
[C---:B------:R-:W-:Y:S01]  /*132d0*/  ISETP.GT.AND P1, PT, R17.reuse, 0x80, PT ;  /* 0x000000801100780c */ /* 0x040fe20003f24270 */
[----:B------:R2:W-:Y:S01]  /*132e0*/  @P0 STG.E.U16 desc[UR36][R6.64+0x1c2], R13 ;  /* 0x0001c20d06000986 */ /* 0x0005e2000c101524 */
[----:B------:R-:W-:Y:S02]  /*132f0*/  ISETP.GT.AND P0, PT, R17, 0x88, PT ;  /* 0x000000881100780c */ /* 0x000fe40003f04270 */
[----:B0-----:R-:W-:Y:S02]  /*13300*/  PRMT R11, R8, 0x7610, R11 ;  /* 0x00007610080b7816 */ /* 0x001fe4000000000b */
[----:B------:R-:W-:Y:S02]  /*13310*/  PRMT R17, R3, 0x7610, R17 ;  /* 0x0000761003117816 */ /* 0x000fe40000000011 */
[----:B-1----:R-:W-:Y:S01]  /*13320*/  PRMT R10, R9, 0x7610, R10 ;  /* 0x00007610090a7816 */ /* 0x002fe2000000000a */
[----:B------:R-:W-:-:S04]  /*13330*/  FMUL R3, R154, R2 ;  /* 0x000000029a037220 */ /* 0x000fc80000400000 */
[----:B------:R-:W-:Y:S01]  /*13340*/  @P4 STG.E.U16 desc[UR36][R4.64+0x1d0], R10 ;  /* 0x0001d00a04004986 */ /* 0x000fe2000c101524 */
[----:B------:R-:W-:-:S03]  /*13350*/  ISETP.GT.AND P4, PT, R0, 0xe9, P2 ;  /* 0x000000e90000780c */ /* 0x000fc60001784270 */
[----:B------:R0:W-:Y:S01]  /*13360*/  @P5 STG.E.U16 desc[UR36][R4.64+0x1d2], R11 ;  /* 0x0001d20b04005986 */ /* 0x0001e2000c101524 */
[----:B------:R-:W-:-:S03]  /*13370*/  ISETP.GT.AND P5, PT, R0, 0xf0, P3 ;  /* 0x000000f00000780c */ /* 0x000fc60001fa4270 */
[----:B------:R-:W-:Y:S01]  /*13380*/  @P6 STG.E.U16 desc[UR36][R6.64+0x1d0], R17 ;  /* 0x0001d01106006986 */ /* 0x000fe2000c101524 */
[----:B------:R-:W-:Y:S01]  /*13390*/  ISETP.GT.AND P6, PT, R0, 0xf1, P3 ;  /* 0x000000f10000780c */ /* 0x000fe20001fc4270 */
[-C--:B------:R-:W-:Y:S01]  /*133a0*/  FMUL R8, R153, R2.reuse ;  /* 0x0000000299087220 */ /* 0x080fe20000400000 */
[----:B------:R-:W-:Y:S01]  /*133b0*/  FMUL R9, R152, R2 ;  /* 0x0000000298097220 */ /* 0x000fe20000400000 */
[----:B--2---:R-:W-:-:S03]  /*133c0*/  F2FP.F16.F32.PACK_AB R13, RZ, R3 ;  /* 0x00000003ff0d723e */ /* 0x004fc600000000ff */
[----:B------:R-:W-:Y:S02]  /*133d0*/  F2FP.F16.F32.PACK_AB R14, RZ, R8 ;  /* 0x00000008ff0e723e */ /* 0x000fe400000000ff */
[----:B------:R-:W-:Y:S01]  /*133e0*/  F2FP.F16.F32.PACK_AB R15, RZ, R9 ;  /* 0x00000009ff0f723e */ /* 0x000fe200000000ff */
[----:B------:R-:W-:Y:S01]  /*133f0*/  @P4 STG.E.U16 desc[UR36][R6.64+0x1d2], R13 ;  /* 0x0001d20d06004986 */ /* 0x000fe2000c101524 */
[----:B------:R-:W-:-:S03]  /*13400*/  ISETP.GT.AND P4, PT, R0, 0xf1, P2 ;  /* 0x000000f10000780c */ /* 0x000fc60001784270 */
[----:B------:R-:W-:Y:S04]  /*13410*/  @P5 STG.E.U16 desc[UR36][R4.64+0x1e0], R14 ;  /* 0x0001e00e04005986 */ /* 0x000fe8000c101524 */
[----:B------:R-:W-:Y:S01]  /*13420*/  @P6 STG.E.U16 desc[UR36][R4.64+0x1e2], R15 ;  /* 0x0001e20f04006986 */ /* 0x000fe2000c101524 */
[----:B------:R-:W-:Y:S01]  /*13430*/  ISETP.GT.AND P6, PT, R0, 0xf0, P2 ;  /* 0x000000f00000780c */ /* 0x000fe200017c4270 */
[-C--:B0-----:R-:W-:Y:S01]  /*13440*/  FMUL R11, R23, R2.reuse ;  /* 0x00000002170b7220 */ /* 0x081fe20000400000 */
[----:B------:R-:W-:-:S04]  /*13450*/  FMUL R12, R22, R2 ;  /* 0x00000002160c7220 */ /* 0x000fc80000400000 */
[----:B------:R-:W-:Y:S02]  /*13460*/  F2FP.F16.F32.PACK_AB R11, RZ, R11 ;  /* 0x0000000bff0b723e */ /* 0x000fe400000000ff */
[----:B------:R-:W-:Y:S02]  /*13470*/  F2FP.F16.F32.PACK_AB R12, RZ, R12 ;  /* 0x0000000cff0c723e */ /* 0x000fe400000000ff */
[C---:B------:R-:W-:Y:S02]  /*13480*/  ISETP.GT.AND P5, PT, R0.reuse, 0xf8, P3 ;  /* 0x000000f80000780c */ /* 0x040fe40001fa4270 */
[----:B------:R-:W-:Y:S01]  /*13490*/  ISETP.GT.AND P3, PT, R0, 0xf9, P3 ;  /* 0x000000f90000780c */ /* 0x000fe20001f64270 */
[----:B------:R-:W-:Y:S01]  /*134a0*/  @P6 STG.E.U16 desc[UR36][R6.64+0x1e0], R11 ;  /* 0x0001e00b06006986 */ /* 0x000fe2000c101524 */
[----:B------:R-:W-:-:S03]  /*134b0*/  FMUL R10, R21, R2 ;  /* 0x00000002150a7220 */ /* 0x000fc60000400000 */
[----:B------:R0:W-:Y:S01]  /*134c0*/  @P4 STG.E.U16 desc[UR36][R6.64+0x1e2], R12 ;  /* 0x0001e20c06004986 */ /* 0x0001e2000c101524 */
[----:B------:R-:W-:Y:S01]  /*134d0*/  ISETP.GT.AND P4, PT, R0, 0xf8, P2 ;  /* 0x000000f80000780c */ /* 0x000fe20001784270 */
[-C--:B------:R-:W-:Y:S01]  /*134e0*/  FMUL R9, R20, R2.reuse ;  /* 0x0000000214097220 */ /* 0x080fe20000400000 */
[-C--:B------:R-:W-:Y:S01]  /*134f0*/  FMUL R8, R18, R2.reuse ;  /* 0x0000000212087220 */ /* 0x080fe20000400000 */
[----:B------:R-:W-:Y:S01]  /*13500*/  FMUL R3, R19, R2 ;  /* 0x0000000213037220 */ /* 0x000fe20000400000 */
[----:B------:R-:W-:Y:S02]  /*13510*/  F2FP.F16.F32.PACK_AB R10, RZ, R10 ;  /* 0x0000000aff0a723e */ /* 0x000fe400000000ff */
[----:B------:R-:W-:Y:S02]  /*13520*/  ISETP.GT.AND P2, PT, R0, 0xf9, P2 ;  /* 0x000000f90000780c */ /* 0x000fe40001744270 */
[----:B------:R-:W-:Y:S02]  /*13530*/  F2FP.F16.F32.PACK_AB R9, RZ, R9 ;  /* 0x00000009ff09723e */ /* 0x000fe400000000ff */
[----:B------:R-:W-:-:S02]  /*13540*/  F2FP.F16.F32.PACK_AB R8, RZ, R8 ;  /* 0x00000008ff08723e */ /* 0x000fc400000000ff */
[----:B------:R-:W-:Y:S01]  /*13550*/  F2FP.F16.F32.PACK_AB R3, RZ, R3 ;  /* 0x00000003ff03723e */ /* 0x000fe200000000ff */
[----:B------:R-:W-:Y:S01]  /*13560*/  @P5 STG.E.U16 desc[UR36][R4.64+0x1f0], R10 ;  /* 0x0001f00a04005986 */ /* 0x000fe2000c101524 */
[----:B0-----:R-:W-:Y:S01]  /*13570*/  PRMT R12, R8, 0x7610, R12 ;  /* 0x00007610080c7816 */ /* 0x001fe2000000000c */
[----:B------:R-:W-:Y:S01]  /*13580*/  @P4 IMAD.MOV.U32 R8, RZ, RZ, R6 ;  /* 0x000000ffff084224 */ /* 0x000fe200078e0006 */
[----:B------:R-:W-:Y:S01]  /*13590*/  PRMT R11, R3, 0x7610, R11 ;  /* 0x00007610030b7816 */ /* 0x000fe2000000000b */
[----:B------:R0:W-:Y:S01]  /*135a0*/  @P3 STG.E.U16 desc[UR36][R4.64+0x1f2], R9 ;  /* 0x0001f20904003986 */ /* 0x0001e2000c101524 */
[----:B------:R-:W-:Y:S02]  /*135b0*/  USHF.L.U32 UR12, UR8, 0x8, URZ ;  /* 0x00000008080c7899 */ /* 0x000fe4000800063f */
[----:B------:R-:W-:Y:S01]  /*135c0*/  USHF.L.U64.HI UR11, UR8, 0x8, UR9 ;  /* 0x00000008080b7899 */ /* 0x000fe20008010209 */
[----:B0-----:R-:W-:-:S03]  /*135d0*/  @P4 MOV R9, R7 ;  /* 0x0000000700094202 */ /* 0x001fc60000000f00 */
[----:B------:R-:W-:Y:S02]  /*135e0*/  IMAD.U32 R3, RZ, RZ, UR12 ;  /* 0x0000000cff037e24 */ /* 0x000fe4000f8e00ff */
[----:B------:R0:W-:Y:S01]  /*135f0*/  @P4 STG.E.U16 desc[UR36][R8.64+0x1f0], R11 ;  /* 0x0001f00b08004986 */ /* 0x0001e2000c101524 */
[C---:B------:R-:W-:Y:S02]  /*13600*/  ISETP.GT.AND P3, PT, R0.reuse, RZ, P1 ;  /* 0x000000ff0000720c */ /* 0x040fe40000f64270 */
[----:B------:R-:W-:Y:S01]  /*13610*/  ISETP.GT.AND P4, PT, R0, 0x1, P1 ;  /* 0x000000010000780c */ /* 0x000fe20000f84270 */
[-C--:B------:R-:W-:Y:S01]  /*13620*/  FMUL R24, R24, R2.reuse ;  /* 0x0000000218187220 */ /* 0x080fe20000400000 */
[----:B------:R-:W-:Y:S01]  /*13630*/  FMUL R25, R25, R2 ;  /* 0x0000000219197220 */ /* 0x000fe20000400000 */
[----:B0-----:R-:W-:Y:S02]  /*13640*/  @P2 IMAD.MOV.U32 R8, RZ, RZ, R6 ;  /* 0x000000ffff082224 */ /* 0x001fe400078e0006 */
[----:B------:R-:W-:-:S02]  /*13650*/  @P2 IMAD.MOV.U32 R9, RZ, RZ, R7 ;  /* 0x000000ffff092224 */ /* 0x000fc400078e0007 */
[----:B------:R-:W-:-:S03]  /*13660*/  IMAD.U32 R7, RZ, RZ, UR11 ;  /* 0x0000000bff077e24 */ /* 0x000fc6000f8e00ff */
[----:B------:R0:W-:Y:S01]  /*13670*/  @P2 STG.E.U16 desc[UR36][R8.64+0x1f2], R12 ;  /* 0x0001f20c08002986 */ /* 0x0001e2000c101524 */
[C---:B------:R-:W-:Y:S02]  /*13680*/  IADD3 R6, P2, P6, R4.reuse, UR5, R3 ;  /* 0x0000000504067c10 */ /* 0x040fe4000fe5e003 */
[----:B------:R-:W-:Y:S02]  /*13690*/  IADD3 R4, P5, R4, UR12, RZ ;  /* 0x0000000c04047c10 */ /* 0x000fe4000ffbe0ff */
[C---:B------:R-:W-:Y:S02]  /*136a0*/  IADD3.X R7, R5.reuse, UR4, R7, P2, P6 ;  /* 0x0000000405077c10 */ /* 0x040fe400097ec407 */
[----:B------:R-:W-:Y:S02]  /*136b0*/  F2FP.F16.F32.PACK_AB R24, RZ, R24 ;  /* 0x00000018ff18723e */ /* 0x000fe400000000ff */
[----:B------:R-:W-:Y:S02]  /*136c0*/  IADD3.X R5, R5, UR11, RZ, P5, !PT ;  /* 0x0000000b05057c10 */ /* 0x000fe4000affe4ff */
[----:B------:R-:W-:-:S02]  /*136d0*/  F2FP.F16.F32.PACK_AB R25, RZ, R25 ;  /* 0x00000019ff19723e */ /* 0x000fc400000000ff */
[C---:B------:R-:W-:Y:S01]  /*136e0*/  ISETP.GT.AND P2, PT, R0.reuse, RZ, P0 ;  /* 0x000000ff0000720c */ /* 0x040fe20000744270 */
[----:B------:R-:W-:Y:S01]  /*136f0*/  @P3 STG.E.U16 desc[UR36][R4.64], R24 ;  /* 0x0000001804003986 */ /* 0x000fe2000c101524 */
[----:B------:R-:W-:Y:S01]  /*13700*/  ISETP.GT.AND P3, PT, R0, 0x1, P0 ;  /* 0x000000010000780c */ /* 0x000fe20000764270 */
[-C--:B------:R-:W-:Y:S02]  /*13710*/  FMUL R26, R26, R2.reuse ;  /* 0x000000021a1a7220 */ /* 0x080fe40000400000 */
[----:B------:R-:W-:Y:S01]  /*13720*/  @P4 STG.E.U16 desc[UR36][R4.64+0x2], R25 ;  /* 0x0000021904004986 */ /* 0x000fe2000c101524 */
[----:B------:R-:W-:Y:S01]  /*13730*/  ISETP.GT.AND P4, PT, R0, 0x8, P1 ;  /* 0x000000080000780c */ /* 0x000fe20000f84270 */
[-C--:B------:R-:W-:Y:S01]  /*13740*/  FMUL R27, R27, R2.reuse ;  /* 0x000000021b1b7220 */ /* 0x080fe20000400000 */
[----:B0-----:R-:W-:Y:S01]  /*13750*/  IADD3 R8, P5, R4, UR5, RZ ;  /* 0x0000000504087c10 */ /* 0x001fe2000ffbe0ff */
[----:B------:R-:W-:Y:S01]  /*13760*/  FMUL R28, R28, R2 ;  /* 0x000000021c1c7220 */ /* 0x000fe20000400000 */
[----:B------:R-:W-:-:S02]  /*13770*/  F2FP.F16.F32.PACK_AB R26, RZ, R26 ;  /* 0x0000001aff1a723e */ /* 0x000fc400000000ff */
[----:B------:R-:W-:Y:S02]  /*13780*/  IADD3.X R9, R5, UR4, RZ, P5, !PT ;  /* 0x0000000405097c10 */ /* 0x000fe4000affe4ff */
[----:B------:R-:W-:Y:S02]  /*13790*/  F2FP.F16.F32.PACK_AB R27, RZ, R27 ;  /* 0x0000001bff1b723e */ /* 0x000fe400000000ff */
[----:B------:R-:W-:Y:S01]  /*137a0*/  F2FP.F16.F32.PACK_AB R28, RZ, R28 ;  /* 0x0000001cff1c723e */ /* 0x000fe200000000ff */
[----:B------:R-:W-:Y:S01]  /*137b0*/  @P2 STG.E.U16 desc[UR36][R8.64], R26 ;  /* 0x0000001a08002986 */ /* 0x000fe2000c101524 */
[C---:B------:R-:W-:Y:S02]  /*137c0*/  ISETP.GT.AND P5, PT, R0.reuse, 0x9, P1 ;  /* 0x000000090000780c */ /* 0x040fe40000fa4270 */
[C---:B------:R-:W-:Y:S01]  /*137d0*/  ISETP.GT.AND P2, PT, R0.reuse, 0x8, P0 ;  /* 0x000000080000780c */ /* 0x040fe20000744270 */
[----:B------:R-:W-:Y:S01]  /*137e0*/  @P3 STG.E.U16 desc[UR36][R8.64+0x2], R27 ;  /* 0x0000021b08003986 */ /* 0x000fe2000c101524 */
[-C--:B------:R-:W-:Y:S01]  /*137f0*/  FMUL R29, R29, R2.reuse ;  /* 0x000000021d1d7220 */ /* 0x080fe20000400000 */
[----:B------:R-:W-:Y:S01]  /*13800*/  ISETP.GT.AND P3, PT, R0, 0x9, P0 ;  /* 0x000000090000780c */ /* 0x000fe20000764270 */
[-C--:B------:R-:W-:Y:S01]  /*13810*/  FMUL R30, R30, R2.reuse ;  /* 0x000000021e1e7220 */ /* 0x080fe20000400000 */
[----:B------:R-:W-:Y:S01]  /*13820*/  @P4 STG.E.U16 desc[UR36][R4.64+0x10], R28 ;  /* 0x0000101c04004986 */ /* 0x000fe2000c101524 */
[----:B------:R-:W-:Y:S01]  /*13830*/  ISETP.GT.AND P4, PT, R0, 0x10, P1 ;  /* 0x000000100000780c */ /* 0x000fe20000f84270 */
[-C--:B------:R-:W-:Y:S01]  /*13840*/  FMUL R31, R31, R2.reuse ;  /* 0x000000021f1f7220 */ /* 0x080fe20000400000 */
[----:B------:R-:W-:Y:S01]  /*13850*/  IADD3 R10, P6, R4, UR5, RZ ;  /* 0x00000005040a7c10 */ /* 0x000fe2000ffde0ff */
[----:B------:R-:W-:Y:S01]  /*13860*/  FMUL R32, R32, R2 ;  /* 0x0000000220207220 */ /* 0x000fe20000400000 */
[----:B------:R-:W-:-:S02]  /*13870*/  F2FP.F16.F32.PACK_AB R29, RZ, R29 ;  /* 0x0000001dff1d723e */ /* 0x000fc400000000ff */
[----:B------:R-:W-:Y:S02]  /*13880*/  F2FP.F16.F32.PACK_AB R30, RZ, R30 ;  /* 0x0000001eff1e723e */ /* 0x000fe400000000ff */
[----:B------:R-:W-:Y:S02]  /*13890*/  IADD3.X R11, R5, UR4, RZ, P6, !PT ;  /* 0x00000004050b7c10 */ /* 0x000fe4000b7fe4ff */
[----:B------:R-:W-:Y:S01]  /*138a0*/  F2FP.F16.F32.PACK_AB R31, RZ, R31 ;  /* 0x0000001fff1f723e */ /* 0x000fe200000000ff */
[----:B------:R-:W-:Y:S01]  /*138b0*/  @P5 STG.E.U16 desc[UR36][R4.64+0x12], R29 ;  /* 0x0000121d04005986 */ /* 0x000fe2000c101524 */
[----:B------:R-:W-:Y:S02]  /*138c0*/  F2FP.F16.F32.PACK_AB R32, RZ, R32 ;  /* 0x00000020ff20723e */ /* 0x000fe400000000ff */
[C---:B------:R-:W-:Y:S01]  /*138d0*/  ISETP.GT.AND P5, PT, R0.reuse, 0x11, P1 ;  /* 0x000000110000780c */ /* 0x040fe20000fa4270 */
[----:B------:R-:W-:Y:S01]  /*138e0*/  @P2 STG.E.U16 desc[UR36][R10.64+0x10], R30 ;  /* 0x0000101e0a002986 */ /* 0x000fe2000c101524 */
[----:B------:R-:W-:Y:S01]  /*138f0*/  ISETP.GT.AND P2, PT, R0, 0x10, P0 ;  /* 0x000000100000780c */ /* 0x000fe20000744270 */
[----:B------:R-:W-:-:S02]  /*13900*/  FMUL R33, R33, R2 ;  /* 0x0000000221217220 */ /* 0x000fc40000400000 */
[----:B------:R-:W-:Y:S01]  /*13910*/  @P3 STG.E.U16 desc[UR36][R6.64+0x12], R31 ;  /* 0x0000121f06003986 */ /* 0x000fe2000c101524 */
[----:B------:R-:W-:Y:S01]  /*13920*/  ISETP.GT.AND P3, PT, R0, 0x11, P0 ;  /* 0x000000110000780c */ /* 0x000fe20000764270 */
[-C--:B------:R-:W-:Y:S02]  /*13930*/  FMUL R34, R34, R2.reuse ;  /* 0x0000000222227220 */ /* 0x080fe40000400000 */
[----:B------:R-:W-:Y:S01]  /*13940*/  @P4 STG.E.U16 desc[UR36][R4.64+0x20], R32 ;  /* 0x0000202004004986 */ /* 0x000fe2000c101524 */
[----:B------:R-:W-:Y:S01]  /*13950*/  ISETP.GT.AND P4, PT, R0, 0x18, P1 ;  /* 0x000000180000780c */ /* 0x000fe20000f84270 */
[-C--:B------:R-:W-:Y:S01]  /*13960*/  FMUL R35, R35, R2.reuse ;  /* 0x0000000223237220 */ /* 0x080fe20000400000 */
[----:B------:R-:W-:Y:S01]  /*13970*/  FMUL R36, R36, R2 ;  /* 0x0000000224247220 */ /* 0x000fe20000400000 */
[----:B------:R-:W-:Y:S02]  /*13980*/  F2FP.F16.F32.PACK_AB R33, RZ, R33 ;  /* 0x00000021ff21723e */ /* 0x000fe400000000ff */
[----:B------:R-:W-:-:S02]  /*13990*/  F2FP.F16.F32.PACK_AB R34, RZ, R34 ;  /* 0x00000022ff22723e */ /* 0x000fc400000000ff */
[----:B------:R-:W-:Y:S01]  /*139a0*/  F2FP.F16.F32.PACK_AB R35, RZ, R35 ;  /* 0x00000023ff23723e */ /* 0x000fe200000000ff */
[----:B------:R-:W-:Y:S01]  /*139b0*/  @P5 STG.E.U16 desc[UR36][R4.64+0x22], R33 ;  /* 0x0000222104005986 */ /* 0x000fe2000c101524 */
[----:B------:R-:W-:Y:S02]  /*139c0*/  F2FP.F16.F32.PACK_AB R36, RZ, R36 ;  /* 0x00000024ff24723e */ /* 0x000fe400000000ff */
[C---:B------:R-:W-:Y:S01]  /*139d0*/  ISETP.GT.AND P5, PT, R0.reuse, 0x19, P1 ;  /* 0x000000190000780c */ /* 0x040fe20000fa4270 */
[----:B------:R-:W-:Y:S01]  /*139e0*/  @P2 STG.E.U16 desc[UR36][R6.64+0x20], R34 ;  /* 0x0000202206002986 */ /* 0x000fe2000c101524 */
[C---:B------:R-:W-:Y:S01]  /*139f0*/  ISETP.GT.AND P2, PT, R0.reuse, 0x18, P0 ;  /* 0x000000180000780c */ /* 0x040fe20000744270 */
[-C--:B------:R-:W-:Y:S02]  /*13a00*/  FMUL R37, R37, R2.reuse ;  /* 0x0000000225257220 */ /* 0x080fe40000400000 */
[----:B------:R-:W-:Y:S01]  /*13a10*/  @P3 STG.E.U16 desc[UR36][R6.64+0x22], R35 ;  /* 0x0000222306003986 */ /* 0x000fe2000c101524 */
[----:B------:R-:W-:Y:S01]  /*13a20*/  ISETP.GT.AND P3, PT, R0, 0x19, P0 ;  /* 0x000000190000780c */ /* 0x000fe20000764270 */
[----:B------:R-:W-:-:S02]  /*13a30*/  FMUL R38, R38, R2 ;  /* 0x0000000226267220 */ /* 0x000fc40000400000 */
[----:B------:R-:W-:Y:S01]  /*13a40*/  @P4 STG.E.U16 desc[UR36][R4.64+0x30], R36 ;  /* 0x0000302404004986 */ /* 0x000fe2000c101524 */
[----:B------:R-:W-:Y:S01]  /*13a50*/  ISETP.GT.AND P4, PT, R0, 0x20, P1 ;  /* 0x000000200000780c */ /* 0x000fe20000f84270 */
[-C--:B------:R-:W-:Y:S01]  /*13a60*/  FMUL R39, R39, R2.reuse ;  /* 0x0000000227277220 */ /* 0x080fe20000400000 */
[----:B------:R-:W-:Y:S01]  /*13a70*/  FMUL R40, R40, R2 ;  /* 0x0000000228287220 */ /* 0x000fe20000400000 */
[----:B------:R-:W-:Y:S02]  /*13a80*/  F2FP.F16.F32.PACK_AB R37, RZ, R37 ;  /* 0x00000025ff25723e */ /* 0x000fe400000000ff */
[----:B------:R-:W-:Y:S02]  /*13a90*/  F2FP.F16.F32.PACK_AB R38, RZ, R38 ;  /* 0x00000026ff26723e */ /* 0x000fe400000000ff */
[----:B------:R-:W-:Y:S01]  /*13aa0*/  F2FP.F16.F32.PACK_AB R39, RZ, R39 ;  /* 0x00000027ff27723e */ /* 0x000fe200000000ff */
[----:B------:R-:W-:Y:S01]  /*13ab0*/  @P5 STG.E.U16 desc[UR36][R4.64+0x32], R37 ;  /* 0x0000322504005986 */ /* 0x000fe2000c101524 */
[----:B------:R-:W-:-:S02]  /*13ac0*/  F2FP.F16.F32.PACK_AB R40, RZ, R40 ;  /* 0x00000028ff28723e */ /* 0x000fc400000000ff */
[C---:B------:R-:W-:Y:S01]  /*13ad0*/  ISETP.GT.AND P5, PT, R0.reuse, 0x21, P1 ;  /* 0x000000210000780c */ /* 0x040fe20000fa4270 */
[----:B------:R-:W-:Y:S01]  /*13ae0*/  @P2 STG.E.U16 desc[UR36][R6.64+0x30], R38 ;  /* 0x0000302606002986 */ /* 0x000fe2000c101524 */
[C---:B------:R-:W-:Y:S01]  /*13af0*/  ISETP.GT.AND P2, PT, R0.reuse, 0x20, P0 ;  /* 0x000000200000780c */ /* 0x040fe20000744270 */
[-C--:B------:R-:W-:Y:S02]  /*13b00*/  FMUL R41, R41, R2.reuse ;  /* 0x0000000229297220 */ /* 0x080fe40000400000 */
[----:B------:R-:W-:Y:S01]  /*13b10*/  @P3 STG.E.U16 desc[UR36][R6.64+0x32], R39 ;  /* 0x0000322706003986 */ /* 0x000fe2000c101524 */
[----:B------:R-:W-:Y:S01]  /*13b20*/  ISETP.GT.AND P3, PT, R0, 0x21, P0 ;  /* 0x000000210000780c */ /* 0x000fe20000764270 */
[-C--:B------:R-:W-:Y:S02]  /*13b30*/  FMUL R42, R42, R2.reuse ;  /* 0x000000022a2a7220 */ /* 0x080fe40000400000 */
[----:B------:R-:W-:Y:S01]  /*13b40*/  @P4 STG.E.U16 desc[UR36][R4.64+0x40], R40 ;  /* 0x0000402804004986 */ /* 0x000fe2000c101524 */
[----:B------:R-:W-:Y:S01]  /*13b50*/  ISETP.GT.AND P4, PT, R0, 0x28, P1 ;  /* 0x000000280000780c */ /* 0x000fe20000f84270 */
[-C--:B------:R-:W-:Y:S01]  /*13b60*/  FMUL R43, R43, R2.reuse ;  /* 0x000000022b2b7220 */ /* 0x080fe20000400000 */
[----:B------:R-:W-:Y:S01]  /*13b70*/  FMUL R44, R44, R2 ;  /* 0x000000022c2c7220 */ /* 0x000fe20000400000 */
[----:B------:R-:W-:-:S02]  /*13b80*/  F2FP.F16.F32.PACK_AB R41, RZ, R41 ;  /* 0x00000029ff29723e */ /* 0x000fc400000000ff */
[----:B------:R-:W-:Y:S02]  /*13b90*/  F2FP.F16.F32.PACK_AB R42, RZ, R42 ;  /* 0x0000002aff2a723e */ /* 0x000fe400000000ff */
        /* <DEDUP_REMOVED lines=357> */
[----:B------:R-:W-:Y:S01]  /*151f0*/  ISETP.GT.AND P2, PT, R0, 0xd8, P0 ;  /* 0x000000d80000780c */ /* 0x000fe20000744270 */
[-C--:B------:R-:W-:Y:S02]  /*15200*/  FMUL R133, R133, R2.reuse ;  /* 0x0000000285857220 */ /* 0x080fe40000400000 */
[----:B------:R-:W-:Y:S01]  /*15210*/  @P3 STG.E.U16 desc[UR36][R6.64+0x1a2], R131 ;  /* 0x0001a28306003986 */ /* 0x000fe2000c101524 */
[----:B------:R-:W-:-:S03]  /*15220*/  FMUL R134, R134, R2 ;  /* 0x0000000286867220 */ /* 0x000fc60000400000 */
[----:B------:R-:W-:Y:S01]  /*15230*/  @P4 STG.E.U16 desc[UR36][R4.64+0x1b0], R132 ;  /* 0x0001b08404004986 */ /* 0x000fe2000c101524 */
[C---:B------:R-:W-:Y:S01]  /*15240*/  ISETP.GT.AND P4, PT, R0.reuse, 0xd9, P0 ;  /* 0x000000d90000780c */ /* 0x040fe20000784270 */
[----:B------:R-:W-:Y:S01]  /*15250*/  FMUL R135, R135, R2 ;  /* 0x0000000287877220 */ /* 0x000fe20000400000 */
[----:B------:R-:W-:Y:S02]  /*15260*/  F2FP.F16.F32.PACK_AB R133, RZ, R133 ;  /* 0x00000085ff85723e */ /* 0x000fe400000000ff */
[----:B------:R-:W-:Y:S02]  /*15270*/  F2FP.F16.F32.PACK_AB R134, RZ, R134 ;  /* 0x00000086ff86723e */ /* 0x000fe400000000ff */
[----:B------:R-:W-:Y:S01]  /*15280*/  F2FP.F16.F32.PACK_AB R135, RZ, R135 ;  /* 0x00000087ff87723e */ /* 0x000fe200000000ff */
[----:B------:R-:W-:Y:S01]  /*15290*/  @P5 STG.E.U16 desc[UR36][R4.64+0x1b2], R133 ;  /* 0x0001b28504005986 */ /* 0x000fe2000c101524 */
[----:B------:R-:W-:-:S03]  /*152a0*/  ISETP.GT.AND P5, PT, R0, 0xe0, P1 ;  /* 0x000000e00000780c */ /* 0x000fc60000fa4270 */
[----:B------:R-:W-:Y:S01]  /*152b0*/  @P2 STG.E.U16 desc[UR36][R6.64+0x1b0], R134 ;  /* 0x0001b08606002986 */ /* 0x000fe2000c101524 */
[----:B------:R-:W-:Y:S01]  /*152c0*/  ISETP.GT.AND P2, PT, R0, 0xe1, P1 ;  /* 0x000000e10000780c */ /* 0x000fe20000f44270 */
[-C--:B------:R-:W-:Y:S01]  /*152d0*/  FMUL R136, R136, R2.reuse ;  /* 0x0000000288887220 */ /* 0x080fe20000400000 */
[C---:B------:R-:W-:Y:S01]  /*152e0*/  ISETP.GT.AND P3, PT, R0.reuse, 0xe0, P0 ;  /* 0x000000e00000780c */ /* 0x040fe20000764270 */
[----:B------:R-:W-:Y:S01]  /*152f0*/  @P4 STG.E.U16 desc[UR36][R6.64+0x1b2], R135 ;  /* 0x0001b28706004986 */ /* 0x000fe2000c101524 */
[-C--:B------:R-:W-:Y:S01]  /*15300*/  FMUL R137, R137, R2.reuse ;  /* 0x0000000289897220 */ /* 0x080fe20000400000 */
[----:B------:R-:W-:Y:S01]  /*15310*/  ISETP.GT.AND P4, PT, R0, 0xe1, P0 ;  /* 0x000000e10000780c */ /* 0x000fe20000784270 */
[-C--:B------:R-:W-:Y:S01]  /*15320*/  FMUL R138, R138, R2.reuse ;  /* 0x000000028a8a7220 */ /* 0x080fe20000400000 */
[----:B------:R-:W-:Y:S01]  /*15330*/  FMUL R139, R139, R2 ;  /* 0x000000028b8b7220 */ /* 0x000fe20000400000 */
[----:B------:R-:W-:Y:S02]  /*15340*/  F2FP.F16.F32.PACK_AB R136, RZ, R136 ;  /* 0x00000088ff88723e */ /* 0x000fe400000000ff */
[----:B------:R-:W-:-:S02]  /*15350*/  F2FP.F16.F32.PACK_AB R137, RZ, R137 ;  /* 0x00000089ff89723e */ /* 0x000fc400000000ff */
[----:B------:R-:W-:Y:S02]  /*15360*/  F2FP.F16.F32.PACK_AB R138, RZ, R138 ;  /* 0x0000008aff8a723e */ /* 0x000fe400000000ff */
[----:B------:R-:W-:Y:S01]  /*15370*/  F2FP.F16.F32.PACK_AB R139, RZ, R139 ;  /* 0x0000008bff8b723e */ /* 0x000fe200000000ff */
[----:B------:R-:W-:Y:S01]  /*15380*/  @P5 STG.E.U16 desc[UR36][R4.64+0x1c0], R136 ;  /* 0x0001c08804005986 */ /* 0x000fe2000c101524 */
[----:B------:R-:W-:-:S03]  /*15390*/  ISETP.GT.AND P5, PT, R0, 0xe9, P1 ;  /* 0x000000e90000780c */ /* 0x000fc60000fa4270 */
[----:B------:R-:W-:Y:S01]  /*153a0*/  @P2 STG.E.U16 desc[UR36][R4.64+0x1c2], R137 ;  /* 0x0001c28904002986 */ /* 0x000fe2000c101524 */
[C---:B------:R-:W-:Y:S02]  /*153b0*/  ISETP.GT.AND P2, PT, R0.reuse, 0xe8, P1 ;  /* 0x000000e80000780c */ /* 0x040fe40000f44270 */
[C---:B------:R-:W-:Y:S01]  /*153c0*/  ISETP.GT.AND P6, PT, R0.reuse, 0xe8, P0 ;  /* 0x000000e80000780c */ /* 0x040fe200007c4270 */
[----:B------:R-:W-:Y:S01]  /*153d0*/  @P3 STG.E.U16 desc[UR36][R6.64+0x1c0], R138 ;  /* 0x0001c08a06003986 */ /* 0x000fe2000c101524 */
[----:B------:R-:W-:Y:S01]  /*153e0*/  ISETP.GT.AND P3, PT, R0, 0xe9, P0 ;  /* 0x000000e90000780c */ /* 0x000fe20000764270 */
[-C--:B------:R-:W-:Y:S01]  /*153f0*/  FMUL R140, R140, R2.reuse ;  /* 0x000000028c8c7220 */ /* 0x080fe20000400000 */
[-C--:B------:R-:W-:Y:S01]  /*15400*/  FMUL R141, R141, R2.reuse ;  /* 0x000000028d8d7220 */ /* 0x080fe20000400000 */
[----:B------:R-:W-:Y:S01]  /*15410*/  @P4 STG.E.U16 desc[UR36][R6.64+0x1c2], R139 ;  /* 0x0001c28b06004986 */ /* 0x000fe2000c101524 */
[----:B------:R-:W-:Y:S01]  /*15420*/  ISETP.GT.AND P4, PT, R0, 0xf0, P1 ;  /* 0x000000f00000780c */ /* 0x000fe20000f84270 */
[-C--:B------:R-:W-:Y:S01]  /*15430*/  FMUL R142, R142, R2.reuse ;  /* 0x000000028e8e7220 */ /* 0x080fe20000400000 */
[-C--:B------:R-:W-:Y:S01]  /*15440*/  FMUL R143, R143, R2.reuse ;  /* 0x000000028f8f7220 */ /* 0x080fe20000400000 */
[----:B------:R-:W-:Y:S01]  /*15450*/  FMUL R144, R144, R2 ;  /* 0x0000000290907220 */ /* 0x000fe20000400000 */
[----:B------:R-:W-:-:S02]  /*15460*/  F2FP.F16.F32.PACK_AB R140, RZ, R140 ;  /* 0x0000008cff8c723e */ /* 0x000fc400000000ff */
[----:B------:R-:W-:Y:S02]  /*15470*/  F2FP.F16.F32.PACK_AB R141, RZ, R141 ;  /* 0x0000008dff8d723e */ /* 0x000fe400000000ff */
[----:B------:R-:W-:Y:S02]  /*15480*/  F2FP.F16.F32.PACK_AB R142, RZ, R142 ;  /* 0x0000008eff8e723e */ /* 0x000fe400000000ff */
[----:B------:R-:W-:Y:S02]  /*15490*/  F2FP.F16.F32.PACK_AB R143, RZ, R143 ;  /* 0x0000008fff8f723e */ /* 0x000fe400000000ff */
[----:B------:R-:W-:Y:S01]  /*154a0*/  F2FP.F16.F32.PACK_AB R144, RZ, R144 ;  /* 0x00000090ff90723e */ /* 0x000fe200000000ff */
[----:B------:R-:W-:Y:S01]  /*154b0*/  @P2 STG.E.U16 desc[UR36][R4.64+0x1d0], R140 ;  /* 0x0001d08c04002986 */ /* 0x000fe2000c101524 */
[----:B------:R-:W-:-:S03]  /*154c0*/  ISETP.GT.AND P2, PT, R0, 0xf1, P1 ;  /* 0x000000f10000780c */ /* 0x000fc60000f44270 */
[----:B------:R-:W-:Y:S01]  /*154d0*/  @P5 STG.E.U16 desc[UR36][R4.64+0x1d2], R141 ;  /* 0x0001d28d04005986 */ /* 0x000fe2000c101524 */
[----:B------:R-:W-:-:S03]  /*154e0*/  ISETP.GT.AND P5, PT, R0, 0xf0, P0 ;  /* 0x000000f00000780c */ /* 0x000fc600007a4270 */
[----:B------:R-:W-:Y:S01]  /*154f0*/  @P6 STG.E.U16 desc[UR36][R6.64+0x1d0], R142 ;  /* 0x0001d08e06006986 */ /* 0x000fe2000c101524 */
[----:B------:R-:W-:-:S03]  /*15500*/  FMUL R145, R145, R2 ;  /* 0x0000000291917220 */ /* 0x000fc60000400000 */
[----:B------:R-:W-:Y:S01]  /*15510*/  @P3 STG.E.U16 desc[UR36][R6.64+0x1d2], R143 ;  /* 0x0001d28f06003986 */ /* 0x000fe2000c101524 */
[----:B------:R-:W-:-:S03]  /*15520*/  ISETP.GT.AND P3, PT, R0, 0xf8, P1 ;  /* 0x000000f80000780c */ /* 0x000fc60000f64270 */
[----:B------:R-:W-:Y:S01]  /*15530*/  @P4 STG.E.U16 desc[UR36][R4.64+0x1e0], R144 ;  /* 0x0001e09004004986 */ /* 0x000fe2000c101524 */
[----:B------:R-:W-:Y:S01]  /*15540*/  ISETP.GT.AND P4, PT, R0, 0xf1, P0 ;  /* 0x000000f10000780c */ /* 0x000fe20000784270 */
[-C--:B------:R-:W-:Y:S01]  /*15550*/  FMUL R146, R146, R2.reuse ;  /* 0x0000000292927220 */ /* 0x080fe20000400000 */
[C---:B------:R-:W-:Y:S01]  /*15560*/  ISETP.GT.AND P1, PT, R0.reuse, 0xf9, P1 ;  /* 0x000000f90000780c */ /* 0x040fe20000f24270 */
[-C--:B------:R-:W-:Y:S01]  /*15570*/  FMUL R147, R147, R2.reuse ;  /* 0x0000000293937220 */ /* 0x080fe20000400000 */
[----:B------:R-:W-:Y:S01]  /*15580*/  ISETP.GT.AND P6, PT, R0, 0xf8, P0 ;  /* 0x000000f80000780c */ /* 0x000fe200007c4270 */
[-C--:B------:R-:W-:Y:S01]  /*15590*/  FMUL R148, R148, R2.reuse ;  /* 0x0000000294947220 */ /* 0x080fe20000400000 */
[----:B------:R-:W-:Y:S01]  /*155a0*/  FMUL R149, R149, R2 ;  /* 0x0000000295957220 */ /* 0x000fe20000400000 */
[----:B------:R-:W-:Y:S02]  /*155b0*/  F2FP.F16.F32.PACK_AB R145, RZ, R145 ;  /* 0x00000091ff91723e */ /* 0x000fe400000000ff */
[----:B------:R-:W-:-:S02]  /*155c0*/  F2FP.F16.F32.PACK_AB R146, RZ, R146 ;  /* 0x00000092ff92723e */ /* 0x000fc400000000ff */
[----:B------:R-:W-:Y:S02]  /*155d0*/  ISETP.GT.AND P0, PT, R0, 0xf9, P0 ;  /* 0x000000f90000780c */ /* 0x000fe40000704270 */
[----:B------:R-:W-:Y:S01]  /*155e0*/  F2FP.F16.F32.PACK_AB R147, RZ, R147 ;  /* 0x00000093ff93723e */ /* 0x000fe200000000ff */
[----:B------:R-:W-:Y:S01]  /*155f0*/  FMUL R150, R150, R2 ;  /* 0x0000000296967220 */ /* 0x000fe20000400000 */
[----:B------:R-:W-:Y:S02]  /*15600*/  F2FP.F16.F32.PACK_AB R148, RZ, R148 ;  /* 0x00000094ff94723e */ /* 0x000fe400000000ff */
[----:B------:R-:W-:Y:S01]  /*15610*/  F2FP.F16.F32.PACK_AB R149, RZ, R149 ;  /* 0x00000095ff95723e */ /* 0x000fe200000000ff */
[----:B------:R-:W-:Y:S01]  /*15620*/  FMUL R151, R151, R2 ;  /* 0x0000000297977220 */ /* 0x000fe20000400000 */
[----:B------:R-:W-:Y:S01]  /*15630*/  @P2 STG.E.U16 desc[UR36][R4.64+0x1e2], R145 ;  /* 0x0001e29104002986 */ /* 0x000fe2000c101524 */
[----:B------:R-:W-:-:S03]  /*15640*/  F2FP.F16.F32.PACK_AB R150, RZ, R150 ;  /* 0x00000096ff96723e */ /* 0x000fc600000000ff */
[----:B------:R-:W-:Y:S01]  /*15650*/  @P5 STG.E.U16 desc[UR36][R6.64+0x1e0], R146 ;  /* 0x0001e09206005986 */ /* 0x000fe2000c101524 */
[----:B------:R-:W-:-:S03]  /*15660*/  F2FP.F16.F32.PACK_AB R151, RZ, R151 ;  /* 0x00000097ff97723e */ /* 0x000fc600000000ff */
[----:B------:R-:W-:Y:S04]  /*15670*/  @P4 STG.E.U16 desc[UR36][R6.64+0x1e2], R147 ;  /* 0x0001e29306004986 */ /* 0x000fe8000c101524 */
[----:B------:R-:W-:Y:S04]  /*15680*/  @P3 STG.E.U16 desc[UR36][R4.64+0x1f0], R148 ;  /* 0x0001f09404003986 */ /* 0x000fe8000c101524 */
[----:B------:R0:W-:Y:S02]  /*15690*/  @P1 STG.E.U16 desc[UR36][R4.64+0x1f2], R149 ;  /* 0x0001f29504001986 */ /* 0x0001e4000c101524 */
[----:B0-----:R-:W-:Y:S01]  /*156a0*/  @P6 MOV R4, R6 ;  /* 0x0000000600046202 */ /* 0x001fe20000000f00 */
[----:B------:R-:W-:-:S05]  /*156b0*/  @P6 IMAD.MOV.U32 R5, RZ, RZ, R7 ;  /* 0x000000ffff056224 */ /* 0x000fca00078e0007 */
[----:B------:R0:W-:Y:S04]  /*156c0*/  @P6 STG.E.U16 desc[UR36][R4.64+0x1f0], R150 ;  /* 0x0001f09604006986 */ /* 0x0001e8000c101524 */
[----:B------:R0:W-:Y:S02]  /*156d0*/  @P0 STG.E.U16 desc[UR36][R6.64+0x1f2], R151 ;  /* 0x0001f29706000986 */ /* 0x0001e4000c101524 */
.L_x_536:
[----:B------:R-:W-:Y:S05]  /*156e0*/  BSYNC B0 ;  /* 0x0000000000007941 */ /* 0x000fea0003800000 */
.L_x_28:
[----:B0-----:R-:W2:Y:S04]  /*156f0*/  LDL.LU R5, [R1+0x200] ;  /* 0x0002000001057983 */ /* 0x001ea80000300800 */
[----:B------:R-:W2:Y:S01]  /*15700*/  LDL.LU R4, [R1+0x204] ;  /* 0x0002040001047983 */ /* 0x000ea20000300800 */
[----:B------:R-:W-:Y:S01]  /*15710*/  ULDC UR4, c[0x0][0xc] ;  /* 0x0000030000047ab9 */ /* 0x000fe20000000800 */
[----:B------:R-:W-:Y:S01]  /*15720*/  ULDC UR5, c[0x0][0x10] ;  /* 0x0000040000057ab9 */ /* 0x000fe20000000800 */
[----:B-----5:R-:W2:Y:S01]  /*15730*/  LDC R3, c[0x0][0x14] ;  /* 0x00000500ff037b82 */ /* 0x020ea20000000800 */
[----:B------:R-:W-:Y:S01]  /*15740*/  UIMAD.WIDE.U32 UR4, UR4, UR5, URZ ;  /* 0x00000005040472a5 */ /* 0x000fe2000f8e003f */
[----:B----4-:R-:W-:Y:S01]  /*15750*/  PRMT R0, RZ, 0x7610, R0 ;  /* 0x00007610ff007816 */ /* 0x010fe20000000000 */
[----:B------:R-:W-:Y:S01]  /*15760*/  UMOV UR42, 0xffffffff ;  /* 0xffffffff002a7882 */ /* 0x000fe20000000000 */
[----:B------:R-:W-:-:S03]  /*15770*/  UMOV UR43, 0xffffffff ;  /* 0xffffffff002b7882 */ /* 0x000fc60000000000 */
[----:B--2---:R-:W-:-:S04]  /*15780*/  IMAD.WIDE.U32 R4, R3, UR4, R4 ;  /* 0x0000000403047c25 */ /* 0x004fc8000f8e0004 */
[----:B------:R-:W-:Y:S01]  /*15790*/  IMAD R3, R3, UR5, RZ ;  /* 0x0000000503037c24 */ /* 0x000fe2000f8e02ff */
[----:B------:R-:W-:Y:S01]  /*157a0*/  ULDC.64 UR4, c[0x0][0x650] ;  /* 0x0001940000047ab9 */ /* 0x000fe20000000a00 */
[----:B------:R-:W-:Y:S01]  /*157b0*/  IMAD.MOV.U32 R7, RZ, RZ, R4 ;  /* 0x000000ffff077224 */ /* 0x000fe200078e0004 */
[----:B------:R-:W-:Y:S01]  /*157c0*/  ISETP.GE.U32.AND P0, PT, R4, UR4, PT ;  /* 0x0000000404007c0c */ /* 0x000fe2000bf06070 */
[----:B------:R-:W-:-:S05]  /*157d0*/  IMAD.IADD R6, R5, 0x1, R3 ;  /* 0x0000000105067824 */ /* 0x000fca00078e0203 */
[----:B------:R0:W-:Y:S01]  /*157e0*/  STL [R1+0x200], R6 ;  /* 0x0002000601007387 */ /* 0x0001e20000100800 */
[----:B------:R-:W-:-:S03]  /*157f0*/  ISETP.GE.U32.AND.EX P0, PT, R6, UR5, PT, P0 ;  /* 0x0000000506007c0c */ /* 0x000fc6000bf06100 */
[----:B------:R0:W-:Y:S10]  /*15800*/  STL [R1+0x204], R7 ;  /* 0x0002040701007387 */ /* 0x0001f40000100800 */
[----:B0-----:R-:W-:Y:S05]  /*15810*/  @P0 BRA `(.L_x_537) ;  /* 0x0000000400880947 */ /* 0x001fea0003800000 */
[----:B------:R-:W0:Y:S01]  /*15820*/  S2UR UR6, SR_CTAID.X ;  /* 0x00000000000679c3 */ /* 0x000e220000002500 */
[----:B------:R-:W-:Y:S01]  /*15830*/  ULDC.64 UR12, c[0x0][0x628] ;  /* 0x00018a00000c7ab9 */ /* 0x000fe20000000a00 */
[----:B------:R-:W-:Y:S01]  /*15840*/  ULDC UR4, c[0x0][0x150] ;  /* 0x0000540000047ab9 */ /* 0x000fe20000000800 */
[----:B------:R-:W-:Y:S01]  /*15850*/  ISETP.NE.U32.AND P0, PT, RZ, UR12, PT ;  /* 0x0000000cff007c0c */ /* 0x000fe2000bf05070 */
[----:B------:R-:W-:Y:S01]  /*15860*/  ULDC UR15, c[0x0][0x630] ;  /* 0x00018c00000f7ab9 */ /* 0x000fe20000000800 */
[C---:B------:R-:W-:Y:S01]  /*15870*/  R2UR UR16, R7.reuse ;  /* 0x00000000071072ca */ /* 0x040fe200000e0000 */
[----:B------:R-:W-:Y:S01]  /*15880*/  ULDC UR19, c[0x0][0x154] ;  /* 0x0000550000137ab9 */ /* 0x000fe20000000800 */
[----:B------:R-:W-:Y:S01]  /*15890*/  ISETP.NE.AND.EX P0, PT, RZ, UR13, PT, P0 ;  /* 0x0000000dff007c0c */ /* 0x000fe2000bf05300 */
[----:B------:R-:W2:Y:S01]  /*158a0*/  S2UR UR18, SR_CTAID.Y ;  /* 0x00000000001279c3 */ /* 0x000ea20000002600 */
[----:B------:R-:W-:Y:S02]  /*158b0*/  R2UR UR17, R6 ;  /* 0x00000000061172ca */ /* 0x000fe400000e0000 */
[----:B------:R-:W-:-:S02]  /*158c0*/  R2UR UR10, R7 ;  /* 0x00000000070a72ca */ /* 0x000fc400000e0000 */
[----:B------:R-:W-:Y:S02]  /*158d0*/  R2UR UR11, R6 ;  /* 0x00000000060b72ca */ /* 0x000fe400000e0000 */
[----:B0-----:R-:W-:-:S05]  /*158e0*/  I2FP.F32.U32 R0, UR6 ;  /* 0x0000000600007c45 */ /* 0x001fca0008201000 */
[----:B------:R-:W-:-:S04]  /*158f0*/  FMUL R0, R0, UR4 ;  /* 0x0000000400007c20 */ /* 0x000fc80008400000 */
[----:B------:R0:W4:Y:S01]  /*15900*/  F2I.U32.TRUNC.NTZ R3, R0 ;  /* 0x0000000000037305 */ /* 0x000122000020f000 */
[----:B--2---:R-:W-:Y:S05]  /*15910*/  @!P0 BRA `(.L_x_538) ;  /* 0x0000000000308947 */ /* 0x004fea0003800000 */
        /* <DEDUP_REMOVED lines=12> */
.L_x_538:
[----:B------:R-:W-:Y:S01]  /*159e0*/  USHF.R.U64 UR43, UR10, UR15, UR11 ;  /* 0x0000000f0a2b7299 */ /* 0x000fe2000800120b */
[----:B0-----:R-:W-:Y:S01]  /*159f0*/  I2FP.F32.U32 R0, UR18 ;  /* 0x0000001200007c45 */ /* 0x001fe20008201000 */
[----:B------:R-:W-:Y:S02]  /*15a00*/  USHF.R.U32.HI UR4, URZ, UR15, UR11 ;  /* 0x0000000f3f047299 */ /* 0x000fe4000801160b */
        /* <DEDUP_REMOVED lines=8> */
[----:B------:R-:W-:Y:S01]  /*15a90*/  UIMAD.WIDE.U32 UR8, UR10, UR12, UR8 ;  /* 0x0000000c0a0872a5 */ /* 0x000fe2000f8e0008 */
[----:B----4-:R-:W-:Y:S01]  /*15aa0*/  R2UR UR12, R3 ;  /* 0x00000000030c72ca */ /* 0x010fe200000e0000 */
[----:B------:R-:W-:Y:S01]  /*15ab0*/  UIMAD UR10, UR10, UR13, UR4 ;  /* 0x0000000d0a0a72a4 */ /* 0x000fe2000f8e0204 */
[----:B------:R-:W-:Y:S01]  /*15ac0*/  ULDC UR11, c[0x0][0x618] ;  /* 0x00018600000b7ab9 */ /* 0x000fe20000000800 */
[----:B------:R-:W-:Y:S02]  /*15ad0*/  ULDC UR21, c[0x0][0x658] ;  /* 0x0001960000157ab9 */ /* 0x000fe40000000800 */
[----:B------:R-:W-:Y:S01]  /*15ae0*/  UIADD3 UR9, UR9, UR10, URZ ;  /* 0x0000000a09097290 */ /* 0x000fe2000fffe03f */
[----:B------:R-:W-:Y:S01]  /*15af0*/  UMOV UR15, 0xffffffff ;  /* 0xffffffff000f7882 */ /* 0x000fe20000000000 */
[----:B------:R-:W-:Y:S01]  /*15b00*/  ULDC.64 UR4, c[0x0][0x640] ;  /* 0x0001900000047ab9 */ /* 0x000fe20000000a00 */
[----:B------:R-:W-:Y:S01]  /*15b10*/  USHF.L.U32 UR15, UR15, UR21, URZ ;  /* 0x000000150f0f7299 */ /* 0x000fe2000800063f */
[----:B------:R-:W-:Y:S01]  /*15b20*/  ISETP.NE.U32.AND P0, PT, RZ, UR4, PT ;  /* 0x00000004ff007c0c */ /* 0x000fe2000bf05070 */
[----:B------:R-:W-:-:S02]  /*15b30*/  USHF.R.U64 UR16, UR8, UR11, UR9 ;  /* 0x0000000b08107299 */ /* 0x000fc40008001209 */
[----:B------:R-:W-:Y:S01]  /*15b40*/  USHF.R.U32.HI UR8, URZ, UR11, UR9 ;  /* 0x0000000b3f087299 */ /* 0x000fe20008011609 */
[----:B0-----:R-:W-:Y:S01]  /*15b50*/  R2UR UR14, R0 ;  /* 0x00000000000e72ca */ /* 0x001fe200000e0000 */
[----:B------:R-:W-:Y:S01]  /*15b60*/  ULDC UR17, c[0x0][0x608] ;  /* 0x0001820000117ab9 */ /* 0x000fe20000000800 */
[----:B------:R-:W-:Y:S01]  /*15b70*/  ULOP3.LUT UR41, URZ, UR15, URZ, 0x33, !UPT ;  /* 0x0000000f3f297292 */ /* 0x000fe2000f8e333f */
[----:B------:R-:W-:Y:S01]  /*15b80*/  ISETP.NE.AND.EX P0, PT, RZ, UR5, PT, P0 ;  /* 0x00000005ff007c0c */ /* 0x000fe2000bf05300 */
[----:B------:R-:W-:Y:S02]  /*15b90*/  USHF.R.U64 UR15, UR16, UR17, UR8 ;  /* 0x00000011100f7299 */ /* 0x000fe40008001208 */
[----:B------:R-:W-:Y:S02]  /*15ba0*/  USHF.R.U32.HI UR8, URZ, UR17, UR8 ;  /* 0x000000113f087299 */ /* 0x000fe40008011608 */
[----:B------:R-:W-:Y:S02]  /*15bb0*/  UIADD3 UR12, -UR12, URZ, URZ ;  /* 0x0000003f0c0c7290 */ /* 0x000fe4000fffe13f */
[----:B------:R-:W-:Y:S01]  /*15bc0*/  USHF.R.U64 UR17, UR15, UR21, UR8 ;  /* 0x000000150f117299 */ /* 0x000fe20008001208 */
[----:B------:R-:W-:Y:S01]  /*15bd0*/  UMOV UR19, 0x1 ;  /* 0x0000000100137882 */ /* 0x000fe20000000000 */
[----:B------:R-:W-:Y:S01]  /*15be0*/  ULDC UR13, c[0x0][0x144] ;  /* 0x00005100000d7ab9 */ /* 0x000fe20000000800 */
[----:B------:R-:W-:Y:S01]  /*15bf0*/  ULDC UR7, c[0x0][0x600] ;  /* 0x0001800000077ab9 */ /* 0x000fe20000000800 */
[----:B------:R-:W-:-:S02]  /*15c00*/  USHF.L.U32 UR24, UR19, UR21, URZ ;  /* 0x0000001513187299 */ /* 0x000fc4000800063f */
[----:B------:R-:W-:Y:S02]  /*15c10*/  USHF.R.U32.HI UR8, URZ, UR21, UR8 ;  /* 0x000000153f087299 */ /* 0x000fe40008011608 */
[----:B------:R-:W-:Y:S02]  /*15c20*/  UIMAD UR21, UR13, UR12, UR6 ;  /* 0x0000000c0d1572a4 */ /* 0x000fe4000f8e0206 */
[----:B------:R-:W-:Y:S02]  /*15c30*/  UIADD3 UR20, UR7, -0x1, URZ ;  /* 0xffffffff07147890 */ /* 0x000fe4000fffe03f */
[----:B------:R-:W-:Y:S01]  /*15c40*/  UIADD3 UR19, -UR14, URZ, URZ ;  /* 0x0000003f0e137290 */ /* 0x000fe2000fffe13f */
        /* <DEDUP_REMOVED lines=17> */
.L_x_539:
[----:B------:R-:W-:Y:S01]  /*15d60*/  UISETP.NE.AND UP0, UPT, UR45, URZ, UPT ;  /* 0x0000003f2d00728c */ /* 0x000fe2000bf05270 */
[----:B------:R-:W-:Y:S01]  /*15d70*/  IMAD.MOV.U32 R0, RZ, RZ, 0x1 ;  /* 0x00000001ff007424 */ /* 0x000fe200078e00ff */
[----:B------:R-:W-:Y:S02]  /*15d80*/  USHF.R.U64 UR4, UR6, UR22, UR8 ;  /* 0x0000001606047299 */ /* 0x000fe40008001208 */
[----:B------:R-:W-:Y:S02]  /*15d90*/  ULOP3.LUT UR41, UR15, UR41, URZ, 0xc0, !UPT ;  /* 0x000000290f297292 */ /* 0x000fe4000f8ec03f */
[----:B------:R-:W-:Y:S02]  /*15da0*/  UIADD3 UR5, -UR4, URZ, URZ ;  /* 0x0000003f04057290 */ /* 0x000fe4000fffe13f */
[----:B------:R-:W-:Y:S02]  /*15db0*/  UIMAD UR41, UR24, UR4, UR41 ;  /* 0x00000004182972a4 */ /* 0x000fe4000f8e0229 */
[----:B------:R-:W-:-:S02]  /*15dc0*/  ULOP3.LUT UR16, UR16, UR20, URZ, 0xc0, !UPT ;  /* 0x0000001410107292 */ /* 0x000fc4000f8ec03f */
[----:B------:R-:W-:Y:S02]  /*15dd0*/  @UP0 UIMAD UR21, UR25, UR19, UR18 ;  /* 0x00000013191502a4 */ /* 0x000fe4000f8e0212 */
[----:B------:R-:W-:-:S03]  /*15de0*/  UIMAD UR4, UR5, UR23, UR17 ;  /* 0x00000017050472a4 */ /* 0x000fc6000f8e0211 */
[----:B------:R-:W-:Y:S01]  /*15df0*/  ULDC UR5, c[0x0][0x610] ;  /* 0x0001840000057ab9 */ /* 0x000fe20000000800 */
[----:B------:R-:W-:Y:S02]  /*15e00*/  UIMAD UR4, UR4, UR7, UR16 ;  /* 0x00000007040472a4 */ /* 0x000fe4000f8e0210 */
[----:B------:R-:W-:-:S04]  /*15e10*/  UIMAD UR41, UR41, UR5, UR21 ;  /* 0x00000005292972a4 */ /* 0x000fc8000f8e0215 */
[----:B------:R-:W-:Y:S02]  /*15e20*/  USEL UR42, UR4, UR41, !UP0 ;  /* 0x00000029042a7287 */ /* 0x000fe4000c000000 */
[----:B------:R-:W-:-:S12]  /*15e30*/  USEL UR41, UR41, UR4, !UP0 ;  /* 0x0000000429297287 */ /* 0x000fd8000c000000 */
.L_x_537:
[----:B------:R-:W-:-:S13]  /*15e40*/  LOP3.LUT P0, RZ, R0, 0xff, RZ, 0xc0, !PT ;  /* 0x000000ff00ff7812 */ /* 0x000fda000780c0ff */
[----:B------:R-:W-:Y:S05]  /*15e50*/  @P0 BRA `(.L_x_540) ;  /* 0xfffffeb000b40947 */ /* 0x000fea000383ffff */
[----:B------:R-:W-:Y:S05]  /*15e60*/  EXIT ;  /* 0x000000000000794d */ /* 0x000fea0003800000 */
.L_x_3:
[----:B------:R-:W2:Y:S01]  /*15e70*/  LDL R5, [R1+0x204] ;  /* 0x0002040001057983 */ /* 0x000ea20000100800 */
[----:B------:R-:W-:-:S03]  /*15e80*/  ULDC.64 UR8, c[0x0][0x650] ;  /* 0x0001940000087ab9 */ /* 0x000fc60000000a00 */
[----:B------:R-:W3:Y:S01]  /*15e90*/  LDL R4, [R1+0x200] ;  /* 0x0002000001047983 */ /* 0x000ee20000100800 */
[----:B------:R-:W-:Y:S01]  /*15ea0*/  PRMT R0, RZ, 0x7610, R0 ;  /* 0x00007610ff007816 */ /* 0x000fe20000000000 */
[----:B------:R-:W-:Y:S01]  /*15eb0*/  IMAD.MOV.U32 R2, RZ, RZ, -0x1 ;  /* 0xffffffffff027424 */ /* 0x000fe200078e00ff */
[----:B------:R-:W-:Y:S01]  /*15ec0*/  MOV R3, 0xffffffff ;  /* 0xffffffff00037802 */ /* 0x000fe20000000f00 */
[----:B------:R-:W-:Y:S01]  /*15ed0*/  IMAD.MOV.U32 R9, RZ, RZ, -0x1 ;  /* 0xffffffffff097424 */ /* 0x000fe200078e00ff */
[----:B--2---:R-:W-:-:S04]  /*15ee0*/  ISETP.GE.U32.AND P0, PT, R5, UR8, PT ;  /* 0x0000000805007c0c */ /* 0x004fc8000bf06070 */
[----:B---3--:R-:W-:-:S13]  /*15ef0*/  ISETP.GE.U32.AND.EX P0, PT, R4, UR9, PT, P0 ;  /* 0x0000000904007c0c */ /* 0x008fda000bf06100 */
[----:B------:R-:W-:Y:S05]  /*15f00*/  @P0 BRA `(.L_x_541) ;  /* 0x00000004008c0947 */ /* 0x000fea0003800000 */
[----:B------:R-:W-:Y:S01]  /*15f10*/  I2FP.F32.U32 R0, UR4 ;  /* 0x0000000400007c45 */ /* 0x000fe20008201000 */
[----:B0-----:R-:W-:Y:S01]  /*15f20*/  ULDC.64 UR16, c[0x0][0x628] ;  /* 0x00018a0000107ab9 */ /* 0x001fe20000000a00 */
        /* <DEDUP_REMOVED lines=24> */
.L_x_542:
        /* <DEDUP_REMOVED lines=24> */
[----:B------:R-:W-:Y:S01]  /*16230*/  UMOV UR19, 0x1 ;  /* 0x0000000100137882 */ /* 0x000fe20000000000 */
[----:B------:R-:W-:Y:S01]  /*16240*/  ULDC UR20, c[0x0][0x608] ;  /* 0x0001820000147ab9 */ /* 0x000fe20000000800 */
[----:B------:R-:W-:Y:S01]  /*16250*/  USHF.L.U32 UR26, UR19, UR23, URZ ;  /* 0x00000017131a7299 */ /* 0x000fe2000800063f */
[----:B------:R-:W-:Y:S01]  /*16260*/  ISETP.NE.AND.EX P0, PT, RZ, UR9, PT, P0 ;  /* 0x00000009ff007c0c */ /* 0x000fe2000bf05300 */
[----:B------:R-:W-:Y:S02]  /*16270*/  USHF.R.U64 UR19, UR18, UR20, UR11 ;  /* 0x0000001412137299 */ /* 0x000fe4000800120b */
[----:B------:R-:W-:Y:S02]  /*16280*/  USHF.R.U32.HI UR11, URZ, UR20, UR11 ;  /* 0x000000143f0b7299 */ /* 0x000fe4000801160b */
[----:B------:R-:W-:-:S02]  /*16290*/  UIADD3 UR15, -UR15, URZ, URZ ;  /* 0x0000003f0f0f7290 */ /* 0x000fc4000fffe13f */
[----:B------:R-:W-:Y:S01]  /*162a0*/  USHF.R.U64 UR20, UR19, UR23, UR11 ;  /* 0x0000001713147299 */ /* 0x000fe2000800120b */
[----:B------:R-:W-:Y:S01]  /*162b0*/  ULDC UR16, c[0x0][0x144] ;  /* 0x0000510000107ab9 */ /* 0x000fe20000000800 */
[----:B------:R-:W-:Y:S01]  /*162c0*/  ULDC UR6, c[0x0][0x600] ;  /* 0x0001800000067ab9 */ /* 0x000fe20000000800 */
[----:B------:R-:W-:Y:S02]  /*162d0*/  USHF.R.U32.HI UR11, URZ, UR23, UR11 ;  /* 0x000000173f0b7299 */ /* 0x000fe4000801160b */
[----:B------:R-:W-:Y:S02]  /*162e0*/  UIMAD UR23, UR16, UR15, UR4 ;  /* 0x0000000f101772a4 */ /* 0x000fe4000f8e0204 */
[----:B------:R-:W-:Y:S02]  /*162f0*/  UIADD3 UR22, UR6, -0x1, URZ ;  /* 0xffffffff06167890 */ /* 0x000fe4000fffe03f */
[----:B------:R-:W-:Y:S02]  /*16300*/  ULOP3.LUT UR27, URZ, UR13, URZ, 0x33, !UPT ;  /* 0x0000000d3f1b7292 */ /* 0x000fe4000f8e333f */
        /* <DEDUP_REMOVED lines=18> */
.L_x_543:
[----:B------:R-:W-:Y:S01]  /*16430*/  UISETP.NE.AND UP0, UPT, UR45, URZ, UPT ;  /* 0x0000003f2d00728c */ /* 0x000fe2000bf05270 */
[----:B------:R-:W-:Y:S01]  /*16440*/  IMAD.MOV.U32 R0, RZ, RZ, 0x1 ;  /* 0x00000001ff007424 */ /* 0x000fe200078e00ff */
[----:B------:R-:W-:Y:S01]  /*16450*/  USHF.R.U64 UR8, UR4, UR24, UR11 ;  /* 0x0000001804087299 */ /* 0x000fe2000800120b */
[----:B------:R-:W-:Y:S01]  /*16460*/  IMAD.U32 R9, RZ, RZ, UR5 ;  /* 0x00000005ff097e24 */ /* 0x000fe2000f8e00ff */
[----:B------:R-:W-:Y:S02]  /*16470*/  ULOP3.LUT UR4, UR19, UR27, URZ, 0xc0, !UPT ;  /* 0x0000001b13047292 */ /* 0x000fe4000f8ec03f */
[----:B------:R-:W-:Y:S02]  /*16480*/  ULOP3.LUT UR18, UR18, UR22, URZ, 0xc0, !UPT ;  /* 0x0000001612127292 */ /* 0x000fe4000f8ec03f */
[----:B------:R-:W-:-:S03]  /*16490*/  UIMAD UR4, UR26, UR8, UR4 ;  /* 0x000000081a0472a4 */ /* 0x000fc6000f8e0204 */
[----:B------:R-:W-:Y:S02]  /*164a0*/  @UP0 UIMAD UR23, UR28, UR21, UR7 ;  /* 0x000000151c1702a4 */ /* 0x000fe4000f8e0207 */
[----:B------:R-:W-:-:S03]  /*164b0*/  UIADD3 UR7, -UR8, URZ, URZ ;  /* 0x0000003f08077290 */ /* 0x000fc6000fffe13f */
[----:B------:R-:W-:Y:S01]  /*164c0*/  ULDC UR8, c[0x0][0x610] ;  /* 0x0001840000087ab9 */ /* 0x000fe20000000800 */
[----:B------:R-:W-:Y:S02]  /*164d0*/  UIMAD UR7, UR7, UR25, UR20 ;  /* 0x00000019070772a4 */ /* 0x000fe4000f8e0214 */
[----:B------:R-:W-:Y:S02]  /*164e0*/  UIMAD UR4, UR4, UR8, UR23 ;  /* 0x00000008040472a4 */ /* 0x000fe4000f8e0217 */
[----:B------:R-:W-:-:S04]  /*164f0*/  UIMAD UR7, UR7, UR6, UR18 ;  /* 0x00000006070772a4 */ /* 0x000fc8000f8e0212 */
[----:B------:R-:W-:Y:S02]  /*16500*/  USEL UR6, UR7, UR4, !UP0 ;  /* 0x0000000407067287 */ /* 0x000fe4000c000000 */
[----:B------:R-:W-:-:S04]  /*16510*/  USEL UR4, UR4, UR7, !UP0 ;  /* 0x0000000704047287 */ /* 0x000fc8000c000000 */
[----:B------:R-:W-:Y:S02]  /*16520*/  MOV R2, UR6 ;  /* 0x0000000600027c02 */ /* 0x000fe40008000f00 */
[----:B------:R-:W-:-:S07]  /*16530*/  IMAD.U32 R3, RZ, RZ, UR4 ;  /* 0x00000004ff037e24 */ /* 0x000fce000f8e00ff */
.L_x_541:
[----:B------:R-:W-:-:S08]  /*16540*/  NOP ;  /* 0x0000000000007918 */ /* 0x000fd00000000000 */
[----:B0-----:R-:W0:-:S00]  /*16550*/  USETMAXREG.DEALLOC.CTAPOOL 0x18 ;  /* 0x00000018000079c8 */ /* 0x001e0000080e0500 */
[----:B------:R-:W-:-:S13]  /*16560*/  ISETP.NE.AND P0, PT, RZ, UR10, PT ;  /* 0x0000000aff007c0c */ /* 0x000fda000bf05270 */
[----:B------:R-:W-:Y:S05]  /*16570*/  @P0 EXIT ;  /* 0x000000000000094d */ /* 0x000fea0003800000 */
[----:B0-----:R-:W-:Y:S01]  /*16580*/  LOP3.LUT P0, RZ, R0, 0xff, RZ, 0xc0, !PT ;  /* 0x000000ff00ff7812 */ /* 0x001fe2000780c0ff */
[----:B------:R-:W-:Y:S02]  /*16590*/  IMAD.MOV.U32 R0, RZ, RZ, 0x1 ;  /* 0x00000001ff007424 */ /* 0x000fe400078e00ff */
[----:B------:R-:W-:-:S10]  /*165a0*/  IMAD.MOV.U32 R6, RZ, RZ, RZ ;  /* 0x000000ffff067224 */ /* 0x000fd400078e00ff */
[----:B------:R-:W-:Y:S05]  /*165b0*/  @!P0 BRA `(.L_x_544) ;  /* 0x0000000c005c8947 */ /* 0x000fea0003800000 */
[----:B------:R-:W0:Y:S01]  /*165c0*/  S2R R4, SR_TID.X ;  /* 0x0000000000047919 */ /* 0x000e220000002100 */
[----:B------:R-:W-:Y:S01]  /*165d0*/  ULDC UR4, c[0x0][0x28c] ;  /* 0x0000a30000047ab9 */ /* 0x000fe20000000800 */
[----:B------:R-:W-:Y:S01]  /*165e0*/  ULDC UR6, c[0x0][0x658] ;  /* 0x0001960000067ab9 */ /* 0x000fe20000000800 */
[----:B------:R-:W-:Y:S01]  /*165f0*/  UIADD3 UR10, UR4, 0x1f, URZ ;  /* 0x0000001f040a7890 */ /* 0x000fe2000fffe03f */
[----:B------:R-:W-:Y:S01]  /*16600*/  BSSY B0, `(.L_x_544) ;  /* 0x00000d2000007945 */ /* 0x000fe20003800000 */
[----:B------:R-:W-:Y:S01]  /*16610*/  UMOV UR7, 0xffffffff ;  /* 0xffffffff00077882 */ /* 0x000fe20000000000 */
[----:B------:R-:W-:Y:S01]  /*16620*/  ULDC UR5, c[0x0][0x600] ;  /* 0x0001800000057ab9 */ /* 0x000fe20000000800 */
[----:B------:R-:W-:Y:S01]  /*16630*/  UMOV UR9, 0x1 ;  /* 0x0000000100097882 */ /* 0x000fe20000000000 */
[----:B------:R-:W-:Y:S01]  /*16640*/  USHF.L.U32 UR7, UR7, UR6, URZ ;  /* 0x0000000607077299 */ /* 0x000fe2000800063f */
[----:B------:R-:W-:Y:S01]  /*16650*/  IMAD.MOV.U32 R8, RZ, RZ, 0x1 ;  /* 0x00000001ff087424 */ /* 0x000fe200078e00ff */
[----:B------:R-:W-:Y:S01]  /*16660*/  UIADD3 UR4, UR5, -0x1, URZ ;  /* 0xffffffff05047890 */ /* 0x000fe2000fffe03f */
[----:B------:R-:W-:Y:S01]  /*16670*/  MOV R0, 0x1 ;  /* 0x0000000100007802 */ /* 0x000fe20000000f00 */
[----:B------:R-:W-:Y:S01]  /*16680*/  USHF.R.S32.HI UR11, URZ, 0x1f, UR10 ;  /* 0x0000001f3f0b7899 */ /* 0x000fe2000801140a */
[----:B------:R-:W-:Y:S01]  /*16690*/  IMAD.MOV.U32 R6, RZ, RZ, RZ ;  /* 0x000000ffff067224 */ /* 0x000fe200078e00ff */
[----:B------:R-:W-:Y:S01]  /*166a0*/  ULDC UR8, c[0x0][0xc] ;  /* 0x0000030000087ab9 */ /* 0x000fe20000000800 */
[----:B------:R-:W-:-:S02]  /*166b0*/  USHF.L.U32 UR5, UR9, UR6, URZ ;  /* 0x0000000609057299 */ /* 0x000fc4000800063f */
[----:B------:R-:W-:Y:S01]  /*166c0*/  ULEA.HI UR11, UR11, UR10, URZ, 0x5 ;  /* 0x0000000a0b0b7291 */ /* 0x000fe2000f8f283f */
[----:B------:R-:W-:Y:S01]  /*166d0*/  ULDC UR9, c[0x0][0x10] ;  /* 0x0000040000097ab9 */ /* 0x000fe20000000800 */
[----:B------:R-:W-:Y:S02]  /*166e0*/  ULOP3.LUT UR6, URZ, UR7, URZ, 0x33, !UPT ;  /* 0x000000073f067292 */ /* 0x000fe4000f8e333f */
[----:B------:R-:W-:Y:S01]  /*166f0*/  UIMAD.WIDE.U32 UR8, UR8, UR9, URZ ;  /* 0x00000009080872a5 */ /* 0x000fe2000f8e003f */
[----:B------:R-:W-:Y:S01]  /*16700*/  ULDC UR7, c[0x0][0x14] ;  /* 0x0000050000077ab9 */ /* 0x000fe20000000800 */
[----:B------:R-:W-:Y:S02]  /*16710*/  USHF.R.S32.HI UR18, URZ, 0x5, UR11 ;  /* 0x000000053f127899 */ /* 0x000fe4000801140b */
[----:B------:R-:W-:Y:S02]  /*16720*/  UIMAD.WIDE.U32 UR20, UR8, UR7, URZ ;  /* 0x00000007081472a5 */ /* 0x000fe4000f8e003f */
[----:B------:R-:W-:-:S02]  /*16730*/  UIMAD UR13, UR9, UR7, URZ ;  /* 0x00000007090d72a4 */ /* 0x000fc4000f8e023f */
[----:B------:R-:W-:Y:S01]  /*16740*/  ULOP3.LUT UR24, UR40, 0x2, URZ, 0xfc, !UPT ;  /* 0x0000000228187892 */ /* 0x000fe2000f8efc3f */
[C---:B0-----:R-:W-:Y:S01]  /*16750*/  LOP3.LUT P2, RZ, R4.reuse, 0x7f, RZ, 0xc0, !PT ;  /* 0x0000007f04ff7812 */ /* 0x041fe2000784c0ff */
[----:B------:R-:W-:Y:S01]  /*16760*/  UIADD3 UR13, UR21, UR13, URZ ;  /* 0x0000000d150d7290 */ /* 0x000fe2000fffe03f */
[----:B------:R-:W-:Y:S01]  /*16770*/  LOP3.LUT P0, RZ, R4, 0x1f, RZ, 0xc0, !PT ;  /* 0x0000001f04ff7812 */ /* 0x000fe2000780c0ff */
[----:B------:R-:W-:Y:S01]  /*16780*/  UIADD3 UR25, UR18, 0x1, URZ ;  /* 0x0000000112197890 */ /* 0x000fe2000fffe03f */
[----:B------:R-:W-:Y:S02]  /*16790*/  ULDC.64 UR22, c[0x0][0x198] ;  /* 0x0000660000167ab9 */ /* 0x000fe40000000a00 */
[----:B------:R-:W-:-:S13]  /*167a0*/  PLOP3.LUT P0, PT, P0, P2, PT, 0x8a, 0x0 ;  /* 0x000000000000781c */ /* 0x000fda0000705172 */
.L_x_556:
[----:B------:R-:W-:-:S03]  /*167b0*/  UMOV UR7, 0xffffffff ;  /* 0xffffffff00077882 */ /* 0x000fc60000000000 */
[----:B------:R-:W-:Y:S05]  /*167c0*/  BRA.DIV UR7, `(.L_x_545) ;  /* 0x0000000e07ec7947 */ /* 0x000fea000b800000 */
[----:B------:R-:W-:-:S13]  /*167d0*/  ELECT P6, URZ, PT ;  /* 0x00000000003f782f */ /* 0x000fda00038c0000 */
.L_x_568:
[----:B------:R-:W0:Y:S01]  /*167e0*/  LDC R4, c[0x0][0x28c] ;  /* 0x0000a300ff047b82 */ /* 0x000e220000000800 */
[----:B------:R-:W-:Y:S01]  /*167f0*/  BSSY B1, `(.L_x_546) ;  /* 0x0000035000017945 */ /* 0x000fe20003800000 */
[----:B0-----:R-:W-:-:S13]  /*16800*/  ISETP.LT.OR P6, PT, R4, 0x1, !P6 ;  /* 0x000000010400780c */ /* 0x001fda00077c1670 */
[----:B------:R-:W-:Y:S05]  /*16810*/  @P6 BRA `(.L_x_547) ;  /* 0x0000000000c86947 */ /* 0x000fea0003800000 */
[----:B------:R-:W-:Y:S01]  /*16820*/  IMAD.SHL.U32 R11, R3, 0x100, RZ ;  /* 0x00000100030b7824 */ /* 0x000fe200078e00ff */
[----:B------:R-:W-:Y:S01]  /*16830*/  MOV R14, UR25 ;  /* 0x00000019000e7c02 */ /* 0x000fe20008000f00 */
[----:B------:R-:W-:Y:S02]  /*16840*/  IMAD.SHL.U32 R2, R2, 0x100, RZ ;  /* 0x0000010002027824 */ /* 0x000fe400078e00ff */
[----:B------:R-:W-:Y:S02]  /*16850*/  IMAD.MOV.U32 R12, RZ, RZ, RZ ;  /* 0x000000ffff0c7224 */ /* 0x000fe400078e00ff */
[----:B------:R-:W-:Y:S02]  /*16860*/  IMAD.MOV.U32 R3, RZ, RZ, R0 ;  /* 0x000000ffff037224 */ /* 0x000fe400078e0000 */
[----:B------:R-:W-:-:S07]  /*16870*/  IMAD.MOV.U32 R4, RZ, RZ, R6 ;  /* 0x000000ffff047224 */ /* 0x000fce00078e0006 */
.L_x_551:
[----:B------:R-:W0:Y:S01]  /*16880*/  S2R R10, SR_CgaCtaId ;  /* 0x00000000000a7919 */ /* 0x000e220000008800 */
[----:B------:R-:W-:Y:S01]  /*16890*/  MOV R5, 0x400 ;  /* 0x0000040000057802 */ /* 0x000fe20000000f00 */
[----:B------:R-:W1:Y:S03]  /*168a0*/  @!P2 LDC R7, c[0x0][0x500] ;  /* 0x00014000ff07ab82 */ /* 0x000e660000000800 */
[----:B0-----:R-:W-:Y:S02]  /*168b0*/  LEA R13, R10, R5, 0x18 ;  /* 0x000000050a0d7211 */ /* 0x001fe400078ec0ff */
[----:B------:R-:W-:-:S03]  /*168c0*/  SHF.L.U32 R5, R3, 0x1f, RZ ;  /* 0x0000001f03057819 */ /* 0x000fc600000006ff */
[----:B------:R-:W-:-:S04]  /*168d0*/  IMAD R10, R4, 0x8, R13 ;  /* 0x00000008040a7824 */ /* 0x000fc800078e020d */
[----:B------:R-:W0:Y:S02]  /*168e0*/  SYNCS.PHASECHK.TRANS64.TRYWAIT P1, [R10+URZ+0x28], R5 ;  /* 0x000028050a0075a7 */ /* 0x000e24000802017f */
[----:B01----:R-:W-:Y:S05]  /*168f0*/  @!P1 BRA `(.L_x_548) ;  /* 0x0000000c00c09947 */ /* 0x003fea0003800000 */
.L_x_569:
[----:B------:R-:W-:Y:S01]  /*16900*/  UPRMT UR7, UR24, 0x9910, URZ ;  /* 0x0000991018077896 */ /* 0x000fe2000800003f */
[----:B------:R1:W-:Y:S03]  /*16910*/  @!P2 SYNCS.ARRIVE.TRANS64 RZ, [R10+URZ], R7 ;  /* 0x000000070affa9a7 */ /* 0x0003e6000800003f */
[----:B------:R-:W-:-:S06]  /*16920*/  UISETP.NE.AND UP0, UPT, UR7, 0x2, UPT ;  /* 0x000000020700788c */ /* 0x000fcc000bf05270 */
[----:B------:R-:W-:-:S13]  /*16930*/  PLOP3.LUT P1, PT, PT, PT, UP0, 0x80, 0x0 ;  /* 0x000000000000781c */ /* 0x000fda0003f2f008 */
[----:B-1----:R-:W-:Y:S05]  /*16940*/  @P1 BRA `(.L_x_549) ;  /* 0x0000000000041947 */ /* 0x002fea0003800000 */
[----:B------:R-:W-:Y:S01]  /*16950*/  BPT.TRAP 0x1 ;  /* 0x000000040000795c */ /* 0x000fe20000300000 */
.L_x_549:
[----:B------:R-:W-:Y:S05]  /*16960*/  @P0 BRA `(.L_x_550) ;  /* 0x0000000000040947 */ /* 0x000fea0003800000 */
[----:B------:R-:W-:Y:S01]  /*16970*/  BPT.TRAP 0x1 ;  /* 0x000000040000795c */ /* 0x000fe20000300000 */
.L_x_550:
[----:B------:R-:W-:Y:S01]  /*16980*/  IMAD R13, R4, 0x4000, R13 ;  /* 0x00004000040d7824 */ /* 0x000fe200078e020d */
[----:B------:R-:W-:Y:S01]  /*16990*/  R2UR UR9, R10 ;  /* 0x000000000a0972ca */ /* 0x000fe200000e0000 */
[----:B------:R-:W-:Y:S01]  /*169a0*/  VIADD R14, R14, 0xffffffff ;  /* 0xffffffff0e0e7836 */ /* 0x000fe20000000000 */
[----:B------:R-:W-:Y:S01]  /*169b0*/  UIADD3 UR14, UP0, UR22, 0xf0, URZ ;  /* 0x000000f0160e7890 */ /* 0x000fe2000ff1e03f */
[----:B------:R-:W-:Y:S01]  /*169c0*/  R2UR UR11, R11 ;  /* 0x000000000b0b72ca */ /* 0x000fe200000e0000 */
[----:B------:R-:W-:Y:S01]  /*169d0*/  UIADD3 UR26, UP1, UR22, 0x1f0, URZ ;  /* 0x000001f0161a7890 */ /* 0x000fe2000ff3e03f */
[----:B------:R-:W-:Y:S01]  /*169e0*/  R2UR UR7, R13 ;  /* 0x000000000d0772ca */ /* 0x000fe200000e0000 */
[----:B------:R-:W-:Y:S01]  /*169f0*/  UIADD3.X UR15, URZ, UR23, URZ, UP0, !UPT ;  /* 0x000000173f0f7290 */ /* 0x000fe200087fe43f */
[----:B------:R-:W-:Y:S01]  /*16a00*/  R2UR UR10, R12 ;  /* 0x000000000c0a72ca */ /* 0x000fe200000e0000 */
[----:B------:R-:W-:Y:S01]  /*16a10*/  UIADD3.X UR27, URZ, UR23, URZ, UP1, !UPT ;  /* 0x000000173f1b7290 */ /* 0x000fe20008ffe43f */
[----:B------:R-:W-:Y:S01]  /*16a20*/  R2UR UR12, R9 ;  /* 0x00000000090c72ca */ /* 0x000fe200000e0000 */
[----:B------:R-:W-:Y:S01]  /*16a30*/  UMOV UR16, 0x0 ;  /* 0x0000000000107882 */ /* 0x000fe20000000000 */
[----:B------:R-:W-:Y:S01]  /*16a40*/  R2UR UR19, R2 ;  /* 0x00000000021372ca */ /* 0x000fe200000e0000 */
[----:B------:R-:W-:Y:S01]  /*16a50*/  UMOV UR17, 0x10000000 ;  /* 0x1000000000117882 */ /* 0x000fe20000000000 */
[----:B------:R-:W-:Y:S01]  /*16a60*/  ISETP.GT.AND P3, PT, R14, 0x1, PT ;  /* 0x000000010e00780c */ /* 0x000fe20003f64270 */
[----:B------:R-:W-:Y:S01]  /*16a70*/  VIADD R12, R12, 0x20 ;  /* 0x000000200c0c7836 */ /* 0x000fe20000000000 */
[----:B------:R-:W-:-:S03]  /*16a80*/  IADD3 R4, R4, 0x1, RZ ;  /* 0x0000000104047810 */ /* 0x000fc60007ffe0ff */
[----:B------:R-:W-:Y:S01]  /*16a90*/  UIADD3 UR8, UR7, 0x100, URZ ;  /* 0x0000010007087890 */ /* 0x000fe2000fffe03f */
[----:B------:R-:W-:Y:S01]  /*16aa0*/  ISETP.NE.AND P1, PT, R4, 0x5, PT ;  /* 0x000000050400780c */ /* 0x000fe20003f25270 */
[----:B------:R-:W-:-:S03]  /*16ab0*/  UIADD3 UR7, UR7, 0x14100, URZ ;  /* 0x0001410007077890 */ /* 0x000fc6000fffe03f */
[----:B0-----:R-:W-:Y:S02]  /*16ac0*/  SEL R10, RZ, 0x1, P1 ;  /* 0x00000001ff0a7807 */ /* 0x001fe40000800000 */
[----:B------:R-:W-:Y:S02]  /*16ad0*/  SEL R4, R4, RZ, P1 ;  /* 0x000000ff04047207 */ /* 0x000fe40000800000 */
[----:B------:R0:W-:Y:S01]  /*16ae0*/  UTMALDG.3D [UR8], [UR14], desc[UR16] ;  /* 0x000010080e0075b4 */ /* 0x0001e20008011000 */
[----:B------:R-:W-:Y:S01]  /*16af0*/  LOP3.LUT R3, R3, R10, RZ, 0x3c, !PT ;  /* 0x0000000a03037212 */ /* 0x000fe200078e3cff */
[----:B0-----:R-:W-:Y:S01]  /*16b00*/  UMOV UR8, UR7 ;  /* 0x0000000700087c82 */ /* 0x001fe20008000000 */
[----:B------:R-:W-:Y:S02]  /*16b10*/  UMOV UR11, UR19 ;  /* 0x00000013000b7c82 */ /* 0x000fe40008000000 */
[----:B------:R0:W-:Y:S02]  /*16b20*/  UTMALDG.3D [UR8], [UR26], desc[UR16] ;  /* 0x000010081a0075b4 */ /* 0x0001e40008011000 */
[----:B0-----:R-:W-:Y:S05]  /*16b30*/  @P3 BRA `(.L_x_551) ;  /* 0xfffffffc00503947 */ /* 0x001fea000383ffff */
.L_x_547:
[----:B------:R-:W-:Y:S05]  /*16b40*/  BSYNC B1 ;  /* 0x0000000000017941 */ /* 0x000fea0003800000 */
.L_x_546:
[----:B------:R-:W2:Y:S01]  /*16b50*/  LDL.LU R15, [R1+0x200] ;  /* 0x00020000010f7983 */ /* 0x000ea20000300800 */
[----:B------:R-:W-:Y:S01]  /*16b60*/  LOP3.LUT P1, RZ, R8, 0xff, RZ, 0xc0, !PT ;  /* 0x000000ff08ff7812 */ /* 0x000fe2000782c0ff */
[----:B------:R-:W-:Y:S01]  /*16b70*/  VIADD R6, R6, UR18 ;  /* 0x0000001206067c36 */ /* 0x000fe20008000000 */
[----:B------:R-:W-:Y:S01]  /*16b80*/  ULDC.64 UR8, c[0x0][0x650] ;  /* 0x0001940000087ab9 */ /* 0x000fe20000000a00 */
[----:B------:R-:W3:Y:S01]  /*16b90*/  LDL.LU R13, [R1+0x204] ;  /* 0x00020400010d7983 */ /* 0x000ee20000300800 */
[----:B------:R-:W-:Y:S01]  /*16ba0*/  UISETP.GE.U32.AND UP0, UPT, UR18, 0x5, UPT ;  /* 0x000000051200788c */ /* 0x000fe2000bf06070 */
[----:B------:R-:W-:Y:S01]  /*16bb0*/  BSSY B1, `(.L_x_552) ;  /* 0x0000074000017945 */ /* 0x000fe20003800000 */
[----:B------:R-:W-:Y:S01]  /*16bc0*/  IMAD.MOV.U32 R9, RZ, RZ, -0x1 ;  /* 0xffffffffff097424 */ /* 0x000fe200078e00ff */
[----:B------:R-:W-:Y:S02]  /*16bd0*/  PRMT R4, RZ, 0x7610, R4 ;  /* 0x00007610ff047816 */ /* 0x000fe40000000004 */
[----:B------:R-:W-:-:S02]  /*16be0*/  PRMT R8, RZ, 0x7610, R8 ;  /* 0x00007610ff087816 */ /* 0x000fc40000000008 */
[----:B------:R-:W-:Y:S02]  /*16bf0*/  PLOP3.LUT P3, PT, PT, PT, UP0, 0x80, 0x0 ;  /* 0x000000000000781c */ /* 0x000fe40003f6f008 */
[----:B------:R-:W0:Y:S01]  /*16c00*/  @P1 S2R R3, SR_CgaCtaId ;  /* 0x0000000000031919 */ /* 0x000e220000008800 */
[----:B------:R-:W-:-:S04]  /*16c10*/  @P1 MOV R2, 0x400 ;  /* 0x0000040000021802 */ /* 0x000fc80000000f00 */
[----:B0-----:R-:W-:-:S04]  /*16c20*/  @P1 LEA R2, R3, R2, 0x18 ;  /* 0x0000000203021211 */ /* 0x001fc800078ec0ff */
[----:B------:R0:W-:Y:S01]  /*16c30*/  @P1 SYNCS.ARRIVE.TRANS64.A1T0 RZ, [R2+URZ+0x68], RZ ;  /* 0x000068ff02ff19a7 */ /* 0x0001e2000810003f */
[----:B------:R-:W-:Y:S01]  /*16c40*/  ISETP.GT.U32.AND P1, PT, R6, 0x4, PT ;  /* 0x000000040600780c */ /* 0x000fe20003f24070 */
[----:B0-----:R-:W-:-:S05]  /*16c50*/  IMAD.U32 R2, RZ, RZ, UR18 ;  /* 0x00000012ff027e24 */ /* 0x001fca000f8e00ff */
[----:B------:R-:W-:Y:S01]  /*16c60*/  ISETP.LT.U32.AND P1, PT, R2, 0x5, P1 ;  /* 0x000000050200780c */ /* 0x000fe20000f21070 */
[----:B------:R-:W-:-:S04]  /*16c70*/  IMAD.WIDE.U32 R2, R6, -0x33333333, RZ ;  /* 0xcccccccd06027825 */ /* 0x000fc800078e00ff */
[----:B------:R-:W-:Y:S01]  /*16c80*/  IMAD.MOV.U32 R2, RZ, RZ, -0x1 ;  /* 0xffffffffff027424 */ /* 0x000fe200078e00ff */
[----:B------:R-:W-:Y:S02]  /*16c90*/  SHF.R.U32.HI R5, RZ, 0x2, R3 ;  /* 0x00000002ff057819 */ /* 0x000fe40000011603 */
[----:B------:R-:W-:-:S03]  /*16ca0*/  SEL R3, RZ, 0x1, !P1 ;  /* 0x00000001ff037807 */ /* 0x000fc60004800000 */
[----:B------:R-:W-:Y:S01]  /*16cb0*/  IMAD R6, R5, -0x5, R6 ;  /* 0xfffffffb05067824 */ /* 0x000fe200078e0206 */
[----:B------:R-:W-:Y:S02]  /*16cc0*/  LOP3.LUT R0, R0, R3, RZ, 0x3c, !PT ;  /* 0x0000000300007212 */ /* 0x000fe400078e3cff */
[----:B------:R-:W-:Y:S02]  /*16cd0*/  MOV R3, 0xffffffff ;  /* 0xffffffff00037802 */ /* 0x000fe40000000f00 */
[----:B------:R-:W-:Y:S02]  /*16ce0*/  @P3 LOP3.LUT R0, R0, 0x1, R5, 0x78, !PT ;  /* 0x0000000100003812 */ /* 0x000fe400078e7805 */
[----:B---3--:R-:W-:-:S04]  /*16cf0*/  IADD3 R13, P1, R13, UR20, RZ ;  /* 0x000000140d0d7c10 */ /* 0x008fc8000ff3e0ff */
[----:B--2---:R-:W-:Y:S01]  /*16d00*/  IADD3.X R15, R15, UR13, RZ, P1, !PT ;  /* 0x0000000d0f0f7c10 */ /* 0x004fe20008ffe4ff */
[----:B------:R0:W-:Y:S01]  /*16d10*/  STL [R1+0x204], R13 ;  /* 0x0002040d01007387 */ /* 0x0001e20000100800 */
[----:B------:R-:W-:-:S03]  /*16d20*/  ISETP.GE.U32.AND P1, PT, R13, UR8, PT ;  /* 0x000000080d007c0c */ /* 0x000fc6000bf26070 */
[----:B------:R0:W-:Y:S01]  /*16d30*/  STL [R1+0x200], R15 ;  /* 0x0002000f01007387 */ /* 0x0001e20000100800 */
[----:B------:R-:W-:-:S13]  /*16d40*/  ISETP.GE.U32.AND.EX P1, PT, R15, UR9, PT, P1 ;  /* 0x000000090f007c0c */ /* 0x000fda000bf26110 */
[----:B0-----:R-:W-:Y:S05]  /*16d50*/  @P1 BRA `(.L_x_553) ;  /* 0x0000000400641947 */ /* 0x001fea0003800000 */
[----:B------:R-:W0:Y:S01]  /*16d60*/  S2R R7, SR_CTAID.X ;  /* 0x0000000000077919 */ /* 0x000e220000002500 */
[----:B------:R-:W-:Y:S01]  /*16d70*/  ULDC UR7, c[0x0][0x150] ;  /* 0x0000540000077ab9 */ /* 0x000fe20000000800 */
[----:B------:R-:W1:Y:S01]  /*16d80*/  LDC R4, c[0x0][0x144] ;  /* 0x00005100ff047b82 */ /* 0x000e620000000800 */
[----:B------:R-:W-:Y:S01]  /*16d90*/  UISETP.NE.AND UP0, UPT, UR45, URZ, UPT ;  /* 0x0000003f2d00728c */ /* 0x000fe2000bf05270 */
[----:B------:R-:W2:Y:S01]  /*16da0*/  S2R R5, SR_CTAID.Y ;  /* 0x0000000000057919 */ /* 0x000ea20000002600 */
[----:B------:R-:W-:Y:S01]  /*16db0*/  ULDC.64 UR8, c[0x0][0x628] ;  /* 0x00018a0000087ab9 */ /* 0x000fe20000000a00 */
[----:B------:R-:W-:-:S03]  /*16dc0*/  ULDC UR10, c[0x0][0x630] ;  /* 0x00018c00000a7ab9 */ /* 0x000fc60000000800 */
[----:B------:R-:W-:Y:S01]  /*16dd0*/  PLOP3.LUT P1, PT, PT, PT, UP0, 0x80, 0x0 ;  /* 0x000000000000781c */ /* 0x000fe20003f2f008 */
[----:B------:R-:W3:Y:S01]  /*16de0*/  LDC R10, c[0x0][0x148] ;  /* 0x00005200ff0a7b82 */ /* 0x000ee20000000800 */
[----:B0-----:R-:W-:Y:S02]  /*16df0*/  I2FP.F32.U32 R2, R7 ;  /* 0x0000000700027245 */ /* 0x001fe40000201000 */
[----:B--2---:R-:W-:-:S03]  /*16e00*/  I2FP.F32.U32 R3, R5 ;  /* 0x0000000500037245 */ /* 0x004fc60000201000 */
[----:B------:R-:W-:Y:S01]  /*16e10*/  FMUL R2, R2, UR7 ;  /* 0x0000000702027c20 */ /* 0x000fe20008400000 */
[----:B------:R-:W-:Y:S02]  /*16e20*/  ULDC UR7, c[0x0][0x154] ;  /* 0x0000550000077ab9 */ /* 0x000fe40000000800 */
[----:B------:R-:W-:-:S03]  /*16e30*/  FMUL R9, R3, UR7 ;  /* 0x0000000703097c20 */ /* 0x000fc60008400000 */
[----:B------:R-:W0:Y:S08]  /*16e40*/  F2I.U32.TRUNC.NTZ R2, R2 ;  /* 0x0000000200027305 */ /* 0x000e30000020f000 */
[----:B------:R-:W2:Y:S01]  /*16e50*/  F2I.U32.TRUNC.NTZ R9, R9 ;  /* 0x0000000900097305 */ /* 0x000ea2000020f000 */
[----:B0-----:R-:W-:Y:S01]  /*16e60*/  IMAD.MOV R3, RZ, RZ, -R2 ;  /* 0x000000ffff037224 */ /* 0x001fe200078e0a02 */
[----:B------:R-:W-:-:S03]  /*16e70*/  MOV R2, R13 ;  /* 0x0000000d00027202 */ /* 0x000fc60000000f00 */
[----:B-1----:R-:W-:Y:S02]  /*16e80*/  IMAD R7, R4, R3, R7 ;  /* 0x0000000304077224 */ /* 0x002fe400078e0207 */
[----:B--2---:R-:W-:-:S04]  /*16e90*/  IMAD.MOV R3, RZ, RZ, -R9 ;  /* 0x000000ffff037224 */ /* 0x004fc800078e0a09 */
[----:B---3--:R-:W-:Y:S01]  /*16ea0*/  @P1 IMAD R7, R10, R3, R5 ;  /* 0x000000030a071224 */ /* 0x008fe200078e0205 */
[----:B------:R-:W-:Y:S01]  /*16eb0*/  ISETP.NE.U32.AND P1, PT, RZ, UR8, PT ;  /* 0x00000008ff007c0c */ /* 0x000fe2000bf25070 */
[----:B------:R-:W-:-:S03]  /*16ec0*/  IMAD.MOV.U32 R3, RZ, RZ, R15 ;  /* 0x000000ffff037224 */ /* 0x000fc600078e000f */
[----:B------:R-:W-:-:S13]  /*16ed0*/  ISETP.NE.AND.EX P1, PT, RZ, UR9, PT, P1 ;  /* 0x00000009ff007c0c */ /* 0x000fda000bf25310 */
[----:B------:R-:W-:Y:S05]  /*16ee0*/  @!P1 BRA `(.L_x_554) ;  /* 0x0000000000289947 */ /* 0x000fea0003800000 */
[----:B------:R-:W-:Y:S02]  /*16ef0*/  ULDC UR7, c[0x0][0x634] ;  /* 0x00018d0000077ab9 */ /* 0x000fe40000000800 */
[----:B------:R-:W-:-:S05]  /*16f00*/  IADD3 R3, P1, R13, UR7, RZ ;  /* 0x000000070d037c10 */ /* 0x000fca000ff3e0ff */
[----:B------:R-:W-:-:S04]  /*16f10*/  IMAD.X R9, RZ, RZ, R15, P1 ;  /* 0x000000ffff097224 */ /* 0x000fc800008e060f */
[----:B------:R-:W-:-:S04]  /*16f20*/  IMAD.WIDE.U32 R4, R9, UR8, RZ ;  /* 0x0000000809047c25 */ /* 0x000fc8000f8e00ff */
[----:B------:R-:W-:-:S04]  /*16f30*/  IMAD.WIDE.U32 R4, P1, R3, UR9, R4 ;  /* 0x0000000903047c25 */ /* 0x000fc8000f820004 */
[----:B------:R-:W-:-:S04]  /*16f40*/  IMAD.WIDE.U32 R2, R3, UR8, RZ ;  /* 0x0000000803027c25 */ /* 0x000fc8000f8e00ff */
[----:B------:R-:W-:Y:S01]  /*16f50*/  IMAD.MOV.U32 R2, RZ, RZ, R5 ;  /* 0x000000ffff027224 */ /* 0x000fe200078e0005 */
[----:B------:R-:W-:Y:S01]  /*16f60*/  IADD3 RZ, P3, R3, R4, RZ ;  /* 0x0000000403ff7210 */ /* 0x000fe20007f7e0ff */
[----:B------:R-:W-:-:S04]  /*16f70*/  IMAD.X R3, RZ, RZ, RZ, P1 ;  /* 0x000000ffff037224 */ /* 0x000fc800008e06ff */
[----:B------:R-:W-:-:S08]  /*16f80*/  IMAD.WIDE.U32.X R2, R9, UR9, R2, P3 ;  /* 0x0000000909027c25 */ /* 0x000fd000098e0402 */
.L_x_554:
[--C-:B------:R-:W-:Y:S01]  /*16f90*/  SHF.R.U64 R9, R2, UR10, R3.reuse ;  /* 0x0000000a02097c19 */ /* 0x100fe20008001203 */
[----:B------:R-:W-:Y:S01]  /*16fa0*/  ULDC.64 UR8, c[0x0][0x620] ;  /* 0x0001880000087ab9 */ /* 0x000fe20000000a00 */
[----:B------:R-:W-:Y:S01]  /*16fb0*/  SHF.R.U32.HI R2, RZ, UR10, R3 ;  /* 0x0000000aff027c19 */ /* 0x000fe20008011603 */
[----:B------:R-:W-:Y:S01]  /*16fc0*/  IMAD.MOV.U32 R3, RZ, RZ, R15 ;  /* 0x000000ffff037224 */ /* 0x000fe200078e000f */
[----:B------:R-:W-:Y:S01]  /*16fd0*/  IADD3 R11, P1, RZ, -R9, RZ ;  /* 0x80000009ff0b7210 */ /* 0x000fe20007f3e0ff */
[----:B------:R-:W-:-:S03]  /*16fe0*/  ULDC UR7, c[0x0][0x618] ;  /* 0x0001860000077ab9 */ /* 0x000fc60000000800 */
[----:B------:R-:W-:-:S05]  /*16ff0*/  IADD3.X R2, RZ, ~R2, RZ, P1, !PT ;  /* 0x80000002ff027210 */ /* 0x000fca0000ffe4ff */
[----:B------:R-:W-:-:S04]  /*17000*/  IMAD R2, R2, UR8, RZ ;  /* 0x0000000802027c24 */ /* 0x000fc8000f8e02ff */
[----:B------:R-:W-:Y:S02]  /*17010*/  IMAD R5, R11, UR9, R2 ;  /* 0x000000090b057c24 */ /* 0x000fe4000f8e0202 */
[----:B------:R-:W-:-:S04]  /*17020*/  IMAD.MOV.U32 R2, RZ, RZ, R13 ;  /* 0x000000ffff027224 */ /* 0x000fc800078e000d */
[----:B------:R-:W-:Y:S01]  /*17030*/  IMAD.WIDE.U32 R2, R11, UR8, R2 ;  /* 0x000000080b027c25 */ /* 0x000fe2000f8e0002 */
[----:B------:R-:W-:Y:S02]  /*17040*/  ULDC.64 UR8, c[0x0][0x640] ;  /* 0x0001900000087ab9 */ /* 0x000fe40000000a00 */
[----:B------:R-:W-:Y:S01]  /*17050*/  ISETP.NE.U32.AND P1, PT, RZ, UR8, PT ;  /* 0x00000008ff007c0c */ /* 0x000fe2000bf25070 */
[----:B------:R-:W-:-:S03]  /*17060*/  IMAD.IADD R3, R3, 0x1, R5 ;  /* 0x0000000103037824 */ /* 0x000fc600078e0205 */
[----:B------:R-:W-:Y:S02]  /*17070*/  ISETP.NE.AND.EX P1, PT, RZ, UR9, PT, P1 ;  /* 0x00000009ff007c0c */ /* 0x000fe4000bf25310 */
[--C-:B------:R-:W-:Y:S02]  /*17080*/  SHF.R.U64 R10, R2, UR7, R3.reuse ;  /* 0x00000007020a7c19 */ /* 0x100fe40008001203 */
[----:B------:R-:W-:Y:S01]  /*17090*/  SHF.R.U32.HI R3, RZ, UR7, R3 ;  /* 0x00000007ff037c19 */ /* 0x000fe20008011603 */
[----:B------:R-:W-:-:S03]  /*170a0*/  ULDC UR7, c[0x0][0x608] ;  /* 0x0001820000077ab9 */ /* 0x000fc60000000800 */
[--C-:B------:R-:W-:Y:S02]  /*170b0*/  SHF.R.U64 R12, R10, UR7, R3.reuse ;  /* 0x000000070a0c7c19 */ /* 0x100fe40008001203 */
[----:B------:R-:W-:Y:S01]  /*170c0*/  SHF.R.U32.HI R3, RZ, UR7, R3 ;  /* 0x00000007ff037c19 */ /* 0x000fe20008011603 */
[----:B------:R-:W-:-:S03]  /*170d0*/  ULDC UR7, c[0x0][0x658] ;  /* 0x0001960000077ab9 */ /* 0x000fc60000000800 */
[--C-:B------:R-:W-:Y:S02]  /*170e0*/  SHF.R.U64 R11, R12, UR7, R3.reuse ;  /* 0x000000070c0b7c19 */ /* 0x100fe40008001203 */
[----:B------:R-:W-:-:S03]  /*170f0*/  SHF.R.U32.HI R13, RZ, UR7, R3 ;  /* 0x00000007ff0d7c19 */ /* 0x000fc60008011603 */
[----:B------:R-:W-:Y:S01]  /*17100*/  IMAD.MOV.U32 R2, RZ, RZ, R11 ;  /* 0x000000ffff027224 */ /* 0x000fe200078e000b */
[----:B------:R-:W-:Y:S01]  /*17110*/  MOV R3, R13 ;  /* 0x0000000d00037202 */ /* 0x000fe20000000f00 */
[----:B------:R-:W-:Y:S06]  /*17120*/  @!P1 BRA `(.L_x_555) ;  /* 0x0000000000289947 */ /* 0x000fec0003800000 */
        /* <DEDUP_REMOVED lines=10> */
.L_x_555:
[----:B------:R-:W-:Y:S01]  /*171d0*/  ULDC UR7, c[0x0][0x648] ;  /* 0x0001920000077ab9 */ /* 0x000fe20000000800 */
[----:B------:R-:W-:Y:S01]  /*171e0*/  LOP3.LUT R12, R12, UR6, RZ, 0xc0, !PT ;  /* 0x000000060c0c7c12 */ /* 0x000fe2000f8ec0ff */
[----:B------:R-:W-:Y:S01]  /*171f0*/  UISETP.NE.AND UP0, UPT, UR45, URZ, UPT ;  /* 0x0000003f2d00728c */ /* 0x000fe2000bf05270 */
[----:B------:R-:W-:Y:S01]  /*17200*/  SHF.R.U64 R3, R2, UR7, R3 ;  /* 0x0000000702037c19 */ /* 0x000fe20008001203 */
[----:B------:R-:W-:Y:S01]  /*17210*/  ULDC UR7, c[0x0][0x638] ;  /* 0x00018e0000077ab9 */ /* 0x000fe20000000800 */
[----:B------:R-:W-:-:S03]  /*17220*/  LOP3.LUT R4, R10, UR4, RZ, 0xc0, !PT ;  /* 0x000000040a047c12 */ /* 0x000fc6000f8ec0ff */
[----:B------:R-:W-:Y:S01]  /*17230*/  IMAD.MOV R2, RZ, RZ, -R3 ;  /* 0x000000ffff027224 */ /* 0x000fe200078e0a03 */
[----:B------:R-:W-:Y:S01]  /*17240*/  PLOP3.LUT P1, PT, PT, PT, UP0, 0x40, 0x0 ;  /* 0x000000000000781c */ /* 0x000fe20003f2e808 */
[----:B------:R-:W-:Y:S01]  /*17250*/  IMAD R12, R3, UR5, R12 ;  /* 0x00000005030c7c24 */ /* 0x000fe2000f8e020c */
[----:B------:R-:W-:Y:S01]  /*17260*/  PLOP3.LUT P3, PT, PT, PT, UP0, 0x40, 0x0 ;  /* 0x000000000000781c */ /* 0x000fe20003f6e808 */
[----:B------:R-:W-:Y:S01]  /*17270*/  IMAD R11, R2, UR7, R11 ;  /* 0x00000007020b7c24 */ /* 0x000fe2000f8e020b */
[----:B------:R-:W-:Y:S02]  /*17280*/  ULDC UR7, c[0x0][0x610] ;  /* 0x0001840000077ab9 */ /* 0x000fe40000000800 */
[----:B------:R-:W-:Y:S01]  /*17290*/  IMAD R7, R12, UR7, R7 ;  /* 0x000000070c077c24 */ /* 0x000fe2000f8e0207 */
[----:B------:R-:W-:Y:S02]  /*172a0*/  ULDC UR7, c[0x0][0x600] ;  /* 0x0001800000077ab9 */ /* 0x000fe40000000800 */
[----:B------:R-:W-:-:S05]  /*172b0*/  IMAD R4, R11, UR7, R4 ;  /* 0x000000070b047c24 */ /* 0x000fca000f8e0204 */
[----:B------:R-:W-:Y:S02]  /*172c0*/  SEL R2, R4, R7, P1 ;  /* 0x0000000704027207 */ /* 0x000fe40000800000 */
[----:B------:R-:W-:Y:S02]  /*172d0*/  SEL R3, R7, R4, P3 ;  /* 0x0000000407037207 */ /* 0x000fe40001800000 */
[----:B------:R-:W-:-:S07]  /*172e0*/  MOV R4, 0x1 ;  /* 0x0000000100047802 */ /* 0x000fce0000000f00 */
.L_x_553:
[----:B------:R-:W-:Y:S05]  /*172f0*/  BSYNC B1 ;  /* 0x0000000000017941 */ /* 0x000fea0003800000 */
.L_x_552:
[----:B------:R-:W-:-:S13]  /*17300*/  LOP3.LUT P1, RZ, R4, 0xff, RZ, 0xc0, !PT ;  /* 0x000000ff04ff7812 */ /* 0x000fda000782c0ff */
[----:B------:R-:W-:Y:S05]  /*17310*/  @P1 BRA `(.L_x_556) ;  /* 0xfffffff400241947 */ /* 0x000fea000383ffff */
[----:B------:R-:W-:Y:S05]  /*17320*/  BSYNC B0 ;  /* 0x0000000000007941 */ /* 0x000fea0003800000 */
.L_x_544:
[----:B------:R-:W-:-:S03]  /*17330*/  UMOV UR7, 0xffffffff ;  /* 0xffffffff00077882 */ /* 0x000fc60000000000 */
[----:B------:R-:W-:Y:S05]  /*17340*/  BRA.DIV UR7, `(.L_x_557) ;  /* 0x0000000607407947 */ /* 0x000fea000b800000 */
[----:B------:R-:W-:-:S13]  /*17350*/  ELECT P6, URZ, PT ;  /* 0x00000000003f782f */ /* 0x000fda00038c0000 */
.L_x_572:
[----:B------:R-:W-:Y:S04]  /*17360*/  BSSY B0, `(.L_x_558) ;  /* 0x0000035000007945 */ /* 0x000fe80003800000 */
[----:B------:R-:W-:Y:S05]  /*17370*/  @!P6 BRA `(.L_x_559) ;  /* 0x0000000000cce947 */ /* 0x000fea0003800000 */
[----:B------:R-:W-:-:S04]  /*17380*/  ULOP3.LUT UR7, UR40, 0x2, URZ, 0xfc, !UPT ;  /* 0x0000000228077892 */ /* 0x000fc8000f8efc3f */
[----:B------:R-:W-:-:S06]  /*17390*/  UISETP.NE.AND UP0, UPT, UR7, 0x3, UPT ;  /* 0x000000030700788c */ /* 0x000fcc000bf05270 */
[----:B------:R-:W-:-:S13]  /*173a0*/  PLOP3.LUT P0, PT, PT, PT, UP0, 0x80, 0x0 ;  /* 0x000000000000781c */ /* 0x000fda0003f0f008 */
[----:B------:R-:W-:Y:S05]  /*173b0*/  @!P0 BRA `(.L_x_560) ;  /* 0x0000000000048947 */ /* 0x000fea0003800000 */
[----:B------:R-:W-:Y:S01]  /*173c0*/  BPT.TRAP 0x1 ;  /* 0x000000040000795c */ /* 0x000fe20000300000 */
.L_x_560:
[----:B------:R-:W0:Y:S01]  /*173d0*/  S2R R3, SR_CgaCtaId ;  /* 0x0000000000037919 */ /* 0x000e220000008800 */
[----:B------:R-:W-:-:S04]  /*173e0*/  MOV R2, 0x400 ;  /* 0x0000040000027802 */ /* 0x000fc80000000f00 */
[----:B0-----:R-:W-:Y:S02]  /*173f0*/  LEA R3, R3, R2, 0x18 ;  /* 0x0000000203037211 */ /* 0x001fe400078ec0ff */
[----:B------:R-:W-:-:S03]  /*17400*/  SHF.L.U32 R2, R0, 0x1f, RZ ;  /* 0x0000001f00027819 */ /* 0x000fc600000006ff */
[----:B------:R-:W-:-:S04]  /*17410*/  VIADD R3, R3, 0x28 ;  /* 0x0000002803037836 */ /* 0x000fc80000000000 */
[----:B------:R-:W-:-:S04]  /*17420*/  IMAD R5, R6, 0x8, R3 ;  /* 0x0000000806057824 */ /* 0x000fc800078e0203 */
[----:B------:R-:W0:Y:S02]  /*17430*/  SYNCS.PHASECHK.TRANS64.TRYWAIT P0, [R5+URZ], R2 ;  /* 0x00000002050075a7 */ /* 0x000e24000800017f */
[----:B0-----:R-:W-:Y:S05]  /*17440*/  @!P0 BRA `(.L_x_561) ;  /* 0x0000000400208947 */ /* 0x001fea0003800000 */
.L_x_573:
[----:B------:R-:W-:-:S05]  /*17450*/  VIADD R6, R6, 0x1 ;  /* 0x0000000106067836 */ /* 0x000fca0000000000 */
[----:B------:R-:W-:-:S04]  /*17460*/  ISETP.NE.AND P0, PT, R6, 0x5, PT ;  /* 0x000000050600780c */ /* 0x000fc80003f05270 */
[----:B0-----:R-:W-:Y:S02]  /*17470*/  SEL R5, RZ, 0x1, P0 ;  /* 0x00000001ff057807 */ /* 0x001fe40000000000 */
[----:B------:R-:W-:Y:S02]  /*17480*/  SEL R6, R6, RZ, P0 ;  /* 0x000000ff06067207 */ /* 0x000fe40000000000 */
[----:B------:R-:W-:-:S03]  /*17490*/  LOP3.LUT R5, R0, R5, RZ, 0x3c, !PT ;  /* 0x0000000500057212 */ /* 0x000fc600078e3cff */
[----:B------:R-:W-:Y:S01]  /*174a0*/  IMAD R7, R6, 0x8, R3 ;  /* 0x0000000806077824 */ /* 0x000fe200078e0203 */
[----:B------:R-:W-:-:S04]  /*174b0*/  SHF.L.U32 R0, R5, 0x1f, RZ ;  /* 0x0000001f05007819 */ /* 0x000fc800000006ff */
[----:B------:R-:W0:Y:S02]  /*174c0*/  SYNCS.PHASECHK.TRANS64.TRYWAIT P0, [R7+URZ], R0 ;  /* 0x00000000070075a7 */ /* 0x000e24000800017f */
[----:B0-----:R-:W-:Y:S05]  /*174d0*/  @!P0 BRA `(.L_x_562) ;  /* 0x0000000400108947 */ /* 0x001fea0003800000 */
.L_x_574:
[----:B0-----:R-:W-:-:S04]  /*174e0*/  IADD3 R0, R6, 0x1, RZ ;  /* 0x0000000106007810 */ /* 0x001fc80007ffe0ff */
[----:B------:R-:W-:-:S04]  /*174f0*/  ISETP.NE.AND P0, PT, R0, 0x5, PT ;  /* 0x000000050000780c */ /* 0x000fc80003f05270 */
[----:B------:R-:W-:Y:S02]  /*17500*/  SEL R2, RZ, 0x1, P0 ;  /* 0x00000001ff027807 */ /* 0x000fe40000000000 */
[----:B------:R-:W-:Y:S02]  /*17510*/  SEL R4, R0, RZ, P0 ;  /* 0x000000ff00047207 */ /* 0x000fe40000000000 */
[----:B------:R-:W-:-:S03]  /*17520*/  LOP3.LUT R5, R5, R2, RZ, 0x3c, !PT ;  /* 0x0000000205057212 */ /* 0x000fc600078e3cff */
[----:B------:R-:W-:Y:S01]  /*17530*/  IMAD R7, R4, 0x8, R3 ;  /* 0x0000000804077824 */ /* 0x000fe200078e0203 */
[----:B------:R-:W-:-:S04]  /*17540*/  SHF.L.U32 R0, R5, 0x1f, RZ ;  /* 0x0000001f05007819 */ /* 0x000fc800000006ff */
[----:B------:R-:W0:Y:S02]  /*17550*/  SYNCS.PHASECHK.TRANS64.TRYWAIT P0, [R7+URZ], R0 ;  /* 0x00000000070075a7 */ /* 0x000e24000800017f */
[----:B0-----:R-:W-:Y:S05]  /*17560*/  @!P0 BRA `(.L_x_563) ;  /* 0x0000000400008947 */ /* 0x001fea0003800000 */
.L_x_575:
[----:B0-----:R-:W-:-:S05]  /*17570*/  VIADD R0, R4, 0x1 ;  /* 0x0000000104007836 */ /* 0x001fca0000000000 */
        /* <DEDUP_REMOVED lines=8> */
.L_x_576:
[----:B0-----:R-:W-:-:S05]  /*17600*/  VIADD R0, R4, 0x1 ;  /* 0x0000000104007836 */ /* 0x001fca0000000000 */
[----:B------:R-:W-:-:S04]  /*17610*/  ISETP.NE.AND P0, PT, R0, 0x5, PT ;  /* 0x000000050000780c */ /* 0x000fc80003f05270 */
[----:B------:R-:W-:Y:S02]  /*17620*/  SEL R2, RZ, 0x1, P0 ;  /* 0x00000001ff027807 */ /* 0x000fe40000000000 */
[----:B------:R-:W-:Y:S02]  /*17630*/  SEL R0, R0, RZ, P0 ;  /* 0x000000ff00007207 */ /* 0x000fe40000000000 */
[----:B------:R-:W-:Y:S02]  /*17640*/  LOP3.LUT R2, R5, R2, RZ, 0x3c, !PT ;  /* 0x0000000205027212 */ /* 0x000fe400078e3cff */
[----:B------:R-:W-:Y:S02]  /*17650*/  LEA R3, R0, R3, 0x3 ;  /* 0x0000000300037211 */ /* 0x000fe400078e18ff */
[----:B------:R-:W-:-:S07]  /*17660*/  SHF.L.U32 R0, R2, 0x1f, RZ ;  /* 0x0000001f02007819 */ /* 0x000fce00000006ff */
.L_x_565:
[----:B0-----:R0:W1:Y:S02]  /*17670*/  SYNCS.PHASECHK.TRANS64.TRYWAIT P0, [R3+URZ], R0 ;  /* 0x00000000030075a7 */ /* 0x001064000800017f */
[----:B-1----:R-:W-:Y:S05]  /*17680*/  @!P0 NANOSLEEP.SYNCS 0x989680 ;  /* 0x009896800000895d */ /* 0x002fea0003900000 */
[----:B------:R-:W1:Y:S02]  /*17690*/  @!P0 SYNCS.PHASECHK.TRANS64 P0, [R3+URZ], R0 ;  /* 0x00000000030085a7 */ /* 0x000e64000800007f */
[----:B-1----:R-:W-:Y:S05]  /*176a0*/  @!P0 BRA `(.L_x_565) ;  /* 0xfffffffc00f08947 */ /* 0x002fea000383ffff */
.L_x_559:
[----:B------:R-:W-:Y:S05]  /*176b0*/  BSYNC B0 ;  /* 0x0000000000007941 */ /* 0x000fea0003800000 */
.L_x_558:
[----:B------:R-:W-:Y:S05]  /*176c0*/  EXIT ;  /* 0x000000000000794d */ /* 0x000fea0003800000 */
.L_x_17:
[----:B-1----:R1:W4:Y:S02]  /*176d0*/  SYNCS.PHASECHK.TRANS64.TRYWAIT P1, [R3+URZ], R0 ;  /* 0x00000000030075a7 */ /* 0x002324000802017f */
[----:B----4-:R-:W-:Y:S05]  /*176e0*/  @!P1 NANOSLEEP.SYNCS 0x989680 ;  /* 0x009896800000995d */ /* 0x010fea0003900000 */
[----:B------:R-:W4:Y:S02]  /*176f0*/  @!P1 SYNCS.PHASECHK.TRANS64 P1, [R3+URZ], R0 ;  /* 0x00000000030095a7 */ /* 0x000f24000802007f */
[----:B----4-:R-:W-:Y:S05]  /*17700*/  @!P1 BRA `(.L_x_17) ;  /* 0xfffffffc00f09947 */ /* 0x010fea000383ffff */
[----:B------:R-:W-:Y:S05]  /*17710*/  BRA `(.L_x_16) ;  /* 0xfffffe9c00487947 */ /* 0x000fea000383ffff */
.L_x_22:
[----:B-1----:R-:W-:-:S04]  /*17720*/  IMAD.U32 R5, RZ, RZ, UR4 ;  /* 0x00000004ff057e24 */ /* 0x002fc8000f8e00ff */
[----:B------:R1:W2:Y:S03]  /*17730*/  SYNCS.PHASECHK.TRANS64.TRYWAIT P1, [R5+URZ], R4 ;  /* 0x00000004050075a7 */ /* 0x0002a6000802017f */
[----:B--2---:R-:W-:Y:S05]  /*17740*/  @!P1 NANOSLEEP.SYNCS 0x989680 ;  /* 0x009896800000995d */ /* 0x004fea0003900000 */
[----:B------:R-:W2:Y:S02]  /*17750*/  @!P1 SYNCS.PHASECHK.TRANS64 P1, [R5+URZ], R4 ;  /* 0x00000004050095a7 */ /* 0x000ea4000802007f */
[----:B--2---:R-:W-:Y:S05]  /*17760*/  @!P1 BRA `(.L_x_22) ;  /* 0xfffffffc00ec9947 */ /* 0x004fea000383ffff */
[----:B------:R-:W-:Y:S05]  /*17770*/  BRA `(.L_x_21) ;  /* 0xfffffeb000a87947 */ /* 0x000fea000383ffff */
.L_x_545:
[----:B------:R-:W-:Y:S01]  /*17780*/  BSSY B1, `(.L_x_566) ;  /* 0x0000006000017945 */ /* 0x000fe20003800000 */
[----:B------:R-:W-:-:S07]  /*17790*/  IMAD.MOV.U32 R15, RZ, RZ, -0x1 ;  /* 0xffffffffff0f7424 */ /* 0x000fce00078e00ff */
[----:B------:R-:W-:Y:S05]  /*177a0*/  WARPSYNC.COLLECTIVE R15, `(.L_x_567) ;  /* 0x000000000f0c7348 */ /* 0x000fea0003c00000 */
[----:B------:R-:W-:Y:S02]  /*177b0*/  ELECT P6, UR62, PT ;  /* 0x00000000003e782f */ /* 0x000fe400038c0000 */
[----:B------:R-:W-:Y:S01]  /*177c0*/  MOV R14, UR62 ;  /* 0x0000003e000e7c02 */ /* 0x000fe20008000f00 */
[----:B------:R-:W-:Y:S10]  /*177d0*/  ENDCOLLECTIVE ;  /* 0x000000000000791b */ /* 0x000ff40003800000 */
.L_x_567:
[----:B------:R-:W-:Y:S05]  /*177e0*/  BSYNC B1 ;  /* 0x0000000000017941 */ /* 0x000fea0003800000 */
.L_x_566:
[----:B------:R-:W-:Y:S05]  /*177f0*/  BRA `(.L_x_568) ;  /* 0xffffffec00f87947 */ /* 0x000fea000383ffff */
.L_x_548:
[----:B0-----:R0:W1:Y:S02]  /*17800*/  SYNCS.PHASECHK.TRANS64.TRYWAIT P1, [R10+URZ+0x28], R5 ;  /* 0x000028050a0075a7 */ /* 0x001064000802017f */
[----:B-1----:R-:W-:Y:S05]  /*17810*/  @!P1 NANOSLEEP.SYNCS 0x989680 ;  /* 0x009896800000995d */ /* 0x002fea0003900000 */
[----:B------:R-:W1:Y:S02]  /*17820*/  @!P1 SYNCS.PHASECHK.TRANS64 P1, [R10+URZ+0x28], R5 ;  /* 0x000028050a0095a7 */ /* 0x000e64000802007f */
[----:B-1----:R-:W-:Y:S05]  /*17830*/  @!P1 BRA `(.L_x_548) ;  /* 0xfffffffc00f09947 */ /* 0x002fea000383ffff */
[----:B------:R-:W-:Y:S05]  /*17840*/  BRA `(.L_x_569) ;  /* 0xfffffff0002c7947 */ /* 0x000fea000383ffff */
.L_x_557:
[----:B------:R-:W-:Y:S01]  /*17850*/  BSSY B0, `(.L_x_570) ;  /* 0x0000006000007945 */ /* 0x000fe20003800000 */
[----:B------:R-:W-:-:S07]  /*17860*/  IMAD.MOV.U32 R15, RZ, RZ, -0x1 ;  /* 0xffffffffff0f7424 */ /* 0x000fce00078e00ff */
[----:B------:R-:W-:Y:S05]  /*17870*/  WARPSYNC.COLLECTIVE R15, `(.L_x_571) ;  /* 0x000000000f0c7348 */ /* 0x000fea0003c00000 */
[----:B------:R-:W-:Y:S02]  /*17880*/  ELECT P6, UR62, PT ;  /* 0x00000000003e782f */ /* 0x000fe400038c0000 */
[----:B------:R-:W-:Y:S01]  /*17890*/  MOV R14, UR62 ;  /* 0x0000003e000e7c02 */ /* 0x000fe20008000f00 */
[----:B------:R-:W-:Y:S10]  /*178a0*/  ENDCOLLECTIVE ;  /* 0x000000000000791b */ /* 0x000ff40003800000 */
.L_x_571:
[----:B------:R-:W-:Y:S05]  /*178b0*/  BSYNC B0 ;  /* 0x0000000000007941 */ /* 0x000fea0003800000 */
.L_x_570:
[----:B------:R-:W-:Y:S05]  /*178c0*/  BRA `(.L_x_572) ;  /* 0xfffffff800a47947 */ /* 0x000fea000383ffff */
.L_x_561:
[----:B0-----:R0:W1:Y:S02]  /*178d0*/  SYNCS.PHASECHK.TRANS64.TRYWAIT P0, [R5+URZ], R2 ;  /* 0x00000002050075a7 */ /* 0x001064000800017f */
[----:B-1----:R-:W-:Y:S05]  /*178e0*/  @!P0 NANOSLEEP.SYNCS 0x989680 ;  /* 0x009896800000895d */ /* 0x002fea0003900000 */
[----:B------:R-:W1:Y:S02]  /*178f0*/  @!P0 SYNCS.PHASECHK.TRANS64 P0, [R5+URZ], R2 ;  /* 0x00000002050085a7 */ /* 0x000e64000800007f */
[----:B-1----:R-:W-:Y:S05]  /*17900*/  @!P0 BRA `(.L_x_561) ;  /* 0xfffffffc00f08947 */ /* 0x002fea000383ffff */
[----:B------:R-:W-:Y:S05]  /*17910*/  BRA `(.L_x_573) ;  /* 0xfffffff800cc7947 */ /* 0x000fea000383ffff */
.L_x_562:
[----:B0-----:R0:W1:Y:S02]  /*17920*/  SYNCS.PHASECHK.TRANS64.TRYWAIT P0, [R7+URZ], R0 ;  /* 0x00000000070075a7 */ /* 0x001064000800017f */
[----:B-1----:R-:W-:Y:S05]  /*17930*/  @!P0 NANOSLEEP.SYNCS 0x989680 ;  /* 0x009896800000895d */ /* 0x002fea0003900000 */
[----:B------:R-:W1:Y:S02]  /*17940*/  @!P0 SYNCS.PHASECHK.TRANS64 P0, [R7+URZ], R0 ;  /* 0x00000000070085a7 */ /* 0x000e64000800007f */
[----:B-1----:R-:W-:Y:S05]  /*17950*/  @!P0 BRA `(.L_x_562) ;  /* 0xfffffffc00f08947 */ /* 0x002fea000383ffff */
[----:B------:R-:W-:Y:S05]  /*17960*/  BRA `(.L_x_574) ;  /* 0xfffffff800dc7947 */ /* 0x000fea000383ffff */
.L_x_563:
[----:B0-----:R0:W1:Y:S02]  /*17970*/  SYNCS.PHASECHK.TRANS64.TRYWAIT P0, [R7+URZ], R0 ;  /* 0x00000000070075a7 */ /* 0x001064000800017f */
[----:B-1----:R-:W-:Y:S05]  /*17980*/  @!P0 NANOSLEEP.SYNCS 0x989680 ;  /* 0x009896800000895d */ /* 0x002fea0003900000 */
[----:B------:R-:W1:Y:S02]  /*17990*/  @!P0 SYNCS.PHASECHK.TRANS64 P0, [R7+URZ], R0 ;  /* 0x00000000070085a7 */ /* 0x000e64000800007f */
[----:B-1----:R-:W-:Y:S05]  /*179a0*/  @!P0 BRA `(.L_x_563) ;  /* 0xfffffffc00f08947 */ /* 0x002fea000383ffff */
[----:B------:R-:W-:Y:S05]  /*179b0*/  BRA `(.L_x_575) ;  /* 0xfffffff800ec7947 */ /* 0x000fea000383ffff */
.L_x_564:
[----:B0-----:R0:W1:Y:S02]  /*179c0*/  SYNCS.PHASECHK.TRANS64.TRYWAIT P0, [R7+URZ], R0 ;  /* 0x00000000070075a7 */ /* 0x001064000800017f */
[----:B-1----:R-:W-:Y:S05]  /*179d0*/  @!P0 NANOSLEEP.SYNCS 0x989680 ;  /* 0x009896800000895d */ /* 0x002fea0003900000 */
[----:B------:R-:W1:Y:S02]  /*179e0*/  @!P0 SYNCS.PHASECHK.TRANS64 P0, [R7+URZ], R0 ;  /* 0x00000000070085a7 */ /* 0x000e64000800007f */
[----:B-1----:R-:W-:Y:S05]  /*179f0*/  @!P0 BRA `(.L_x_564) ;  /* 0xfffffffc00f08947 */ /* 0x002fea000383ffff */
[----:B------:R-:W-:Y:S05]  /*17a00*/  BRA `(.L_x_576) ;  /* 0xfffffff800fc7947 */ /* 0x000fea000383ffff */
.L_x_577:
[----:B------:R-:W-:-:S00]  /*17a10*/  BRA `(.L_x_577) ;  /* 0xfffffffc00fc7947 */ /* 0x000fc0000383ffff */
[----:B------:R-:W-:-:S00]  /*17a20*/  NOP ;  /* 0x0000000000007918 */ /* 0x000fc00000000000 */
        /* <DEDUP_REMOVED lines=13> */
.L_x_578:


//--------------------- .nv.global.init           --------------------------
	.section	.nv.global.init,"aw",@progbits
.nv.global.init:
	.type		$str$22,@object
	.size		$str$22,($str$23 - $str$22)
$str$22:
        /*0000*/ 	.byte	0x6b, 0x5f, 0x74, 0x69, 0x6c, 0x65, 0x5f, 0x63, 0x6f, 0x75, 0x6e, 0x74, 0x20, 0x3e, 0x3d, 0x20
        /*0010*/ 	.byte	0x31, 0x00
	.type		$str$23,@object
	.size		$str$23,(__unnamed_1 - $str$23)
$str$23:
        /*0012*/ 	.byte	0x2f, 0x74, 0x6d, 0x70, 0x2f, 0x63, 0x75, 0x74, 0x6c, 0x61, 0x73, 0x73, 0x5f, 0x73, 0x77, 0x65
        /*0022*/ 	.byte	0x65, 0x70, 0x5f, 0x73, 0x72, 0x63, 0x2f, 0x69, 0x6e, 0x63, 0x6c, 0x75, 0x64, 0x65, 0x2f, 0x63
        /*0032*/ 	.byte	0x75, 0x74, 0x6c, 0x61, 0x73, 0x73, 0x2f, 0x67, 0x65, 0x6d, 0x6d, 0x2f, 0x63, 0x6f, 0x6c, 0x6c
        /*0042*/ 	.byte	0x65, 0x63, 0x74, 0x69, 0x76, 0x65, 0x2f, 0x73, 0x6d, 0x39, 0x30, 0x5f, 0x6d, 0x6d, 0x61, 0x5f
        /*0052*/ 	.byte	0x74, 0x6d, 0x61, 0x5f, 0x67, 0x6d, 0x6d, 0x61, 0x5f, 0x73, 0x73, 0x5f, 0x77, 0x61, 0x72, 0x70
        /*0062*/ 	.byte	0x73, 0x70, 0x65, 0x63, 0x69, 0x61, 0x6c, 0x69, 0x7a, 0x65, 0x64, 0x2e, 0x68, 0x70, 0x70, 0x00
	.type		__unnamed_1,@object
	.size		__unnamed_1,(.L_0 - __unnamed_1)
__unnamed_1:
        /* <DEDUP_REMOVED lines=180> */
        /*0bb2*/ 	.byte	0x74, 0x65, 0x3a, 0x3a, 0x69, 0x64, 0x65, 0x6e, 0x74, 0x69, 0x74, 0x79, 0x5d, 0x00
.L_0:


//--------------------- .nv.shared._ZN7cutlass13device_kernelINS_4gemm6kernel13GemmUniversalIN4cute5tupleIJiiiiEEENS1_10collective13CollectiveMmaINS1_34MainloopSm90TmaGmmaWarpSpecializedILi5ENS5_IJNS4_1CILi1EEESB_SB_EEENS1_35KernelTmaWarpSpecializedCooperativeEEENS5_IJNSA_ILi256EEESF_NSA_ILi32EEEEEENS_6half_tENS5_IJlSB_lEEESI_SJ_NS4_8TiledMMAINS4_8MMA_AtomIJNS4_4SM904GMMA26MMA_64x256x16_F32F16F16_SSILNSN_5MajorE0ELSP_0ELNSN_7ScaleInE1ELSQ_1EEEEEENS4_6LayoutINS5_IJNSA_ILi2EEESB_SB_EEENS5_IJSB_NSA_ILi0EEESW_EEEEENS5_IJNS4_10UnderscoreESZ_SZ_EEEEENS4_13SM90_TMA_LOADENS4_14ComposedLayoutINS4_7SwizzleILi2ELi4ELi3EEENS4_18smem_ptr_flag_bitsILi16EEENST_INS5_IJNSA_ILi8EEESG_EEENS5_IJSG_SB_EEEEEEEvNS4_8identityES12_S1C_vS1D_EENS_8epilogue10collective6detail29Sm90TmaWarpSpecializedAdapterINS1G_15DefaultEpilogueISI_SJ_SJ_NS1F_6thread17LinearCombinationISI_Li1EffLNS1K_9ScaleType4KindE0ELNS_15FloatRoundStyleE2ESI_EENS1_15EpilogueDefaultEEEEEvvEEEEvNT_6ParamsE --------------------------
	.section	.nv.shared._ZN7cutlass13device_kernelINS_4gemm6kernel13GemmUniversalIN4cute5tupleIJiiiiEEENS1_10collective13CollectiveMmaINS1_34MainloopSm90TmaGmmaWarpSpecializedILi5ENS5_IJNS4_1CILi1EEESB_SB_EEENS1_35KernelTmaWarpSpecializedCooperativeEEENS5_IJNSA_ILi256EEESF_NSA_ILi32EEEEEENS_6half_tENS5_IJlSB_lEEESI_SJ_NS4_8TiledMMAINS4_8MMA_AtomIJNS4_4SM904GMMA26MMA_64x256x16_F32F16F16_SSILNSN_5MajorE0ELSP_0ELNSN_7ScaleInE1ELSQ_1EEEEEENS4_6LayoutINS5_IJNSA_ILi2EEESB_SB_EEENS5_IJSB_NSA_ILi0EEESW_EEEEENS5_IJNS4_10UnderscoreESZ_SZ_EEEEENS4_13SM90_TMA_LOADENS4_14ComposedLayoutINS4_7SwizzleILi2ELi4ELi3EEENS4_18smem_ptr_flag_bitsILi16EEENST_INS5_IJNSA_ILi8EEESG_EEENS5_IJSG_SB_EEEEEEEvNS4_8identityES12_S1C_vS1D_EENS_8epilogue10collective6detail29Sm90TmaWarpSpecializedAdapterINS1G_15DefaultEpilogueISI_SJ_SJ_NS1F_6thread17LinearCombinationISI_Li1EffLNS1K_9ScaleType4KindE0ELNS_15FloatRoundStyleE2ESI_EENS1_15EpilogueDefaultEEEEEvvEEEEvNT_6ParamsE,"aw",@nobits
	.sectionflags	@""
	.align	16
	.zero		1024


//--------------------- .nv.shared.reserved.0     --------------------------
	.section	.nv.shared.reserved.0,"aw",@nobits
	.weak		__nv_reservedSMEM_offset_0_alias
	.size		__nv_reservedSMEM_offset_0_alias, 0, 0
	.other		__nv_reservedSMEM_offset_0_alias,@"STO_CUDA_RESERVED_SHARED STV_DEFAULT"
__nv_reservedSMEM_offset_0_alias:
	.zero		0


//--------------------- .nv.global                --------------------------
	.section	.nv.global,"aw",@nobits
.nv.global:
	.type		_ZN39_INTERNAL_117dd870_4_k_cu_34d125c6_32904cute1_E,@object
	.size		_ZN39_INTERNAL_117dd870_4_k_cu_34d125c6_32904cute1_E,(_ZN39_INTERNAL_117dd870_4_k_cu_34d125c6_32904cuda3std3__45__cpo6cbeginE - _ZN39_INTERNAL_117dd870_4_k_cu_34d125c6_32904cute1_E)
_ZN39_INTERNAL_117dd870_4_k_cu_34d125c6_32904cute1_E:
	.zero		1
	.type		_ZN39_INTERNAL_117dd870_4_k_cu_34d125c6_32904cuda3std3__45__cpo6cbeginE,@object
	.size		_ZN39_INTERNAL_117dd870_4_k_cu_34d125c6_32904cuda3std3__45__cpo6cbeginE,(_ZN39_INTERNAL_117dd870_4_k_cu_34d125c6_32904cuda3std3__48in_placeE - _ZN39_INTERNAL_117dd870_4_k_cu_34d125c6_32904cuda3std3__45__cpo6cbeginE)
_ZN39_INTERNAL_117dd870_4_k_cu_34d125c6_32904cuda3std3__45__cpo6cbeginE:
	.zero		1
	.type		_ZN39_INTERNAL_117dd870_4_k_cu_34d125c6_32904cuda3std3__48in_placeE,@object
	.size		_ZN39_INTERNAL_117dd870_4_k_cu_34d125c6_32904cuda3std3__48in_placeE,(_ZN39_INTERNAL_117dd870_4_k_cu_34d125c6_32904cuda3std6ranges3__45__cpo9iter_moveE - _ZN39_INTERNAL_117dd870_4_k_cu_34d125c6_32904cuda3std3__48in_placeE)
_ZN39_INTERNAL_117dd870_4_k_cu_34d125c6_32904cuda3std3__48in_placeE:
	.zero		1
	.type		_ZN39_INTERNAL_117dd870_4_k_cu_34d125c6_32904cuda3std6ranges3__45__cpo9iter_moveE,@object
	.size		_ZN39_INTERNAL_117dd870_4_k_cu_34d125c6_32904cuda3std6ranges3__45__cpo9iter_moveE,(_ZN39_INTERNAL_117dd870_4_k_cu_34d125c6_32904cuda3std3__45__cpo5beginE - _ZN39_INTERNAL_117dd870_4_k_cu_34d125c6_32904cuda3std6ranges3__45__cpo9iter_moveE)
_ZN39_INTERNAL_117dd870_4_k_cu_34d125c6_32904cuda3std6ranges3__45__cpo9iter_moveE:
	.zero		1
	.type		_ZN39_INTERNAL_117dd870_4_k_cu_34d125c6_32904cuda3std3__45__cpo5beginE,@object
	.size		_ZN39_INTERNAL_117dd870_4_k_cu_34d125c6_32904cuda3std3__45__cpo5beginE,(_ZN39_INTERNAL_117dd870_4_k_cu_34d125c6_32904cuda3std3__441_GLOBAL__N__117dd870_4_k_cu_34d125c6_32906ignoreE - _ZN39_INTERNAL_117dd870_4_k_cu_34d125c6_32904cuda3std3__45__cpo5beginE)
_ZN39_INTERNAL_117dd870_4_k_cu_34d125c6_32904cuda3std3__45__cpo5beginE:
	.zero		1
	.type		_ZN39_INTERNAL_117dd870_4_k_cu_34d125c6_32904cuda3std3__441_GLOBAL__N__117dd870_4_k_cu_34d125c6_32906ignoreE,@object
	.size		_ZN39_INTERNAL_117dd870_4_k_cu_34d125c6_32904cuda3std3__441_GLOBAL__N__117dd870_4_k_cu_34d125c6_32906ignoreE,(_ZN39_INTERNAL_117dd870_4_k_cu_34d125c6_32904cute7productE - _ZN39_INTERNAL_117dd870_4_k_cu_34d125c6_32904cuda3std3__441_GLOBAL__N__117dd870_4_k_cu_34d125c6_32906ignoreE)
_ZN39_INTERNAL_117dd870_4_k_cu_34d125c6_32904cuda3std3__441_GLOBAL__N__117dd870_4_k_cu_34d125c6_32906ignoreE:
	.zero		1
	.type		_ZN39_INTERNAL_117dd870_4_k_cu_34d125c6_32904cute7productE,@object
	.size		_ZN39_INTERNAL_117dd870_4_k_cu_34d125c6_32904cute7productE,(_ZN39_INTERNAL_117dd870_4_k_cu_34d125c6_32904cuda3std3__45__cpo3endE - _ZN39_INTERNAL_117dd870_4_k_cu_34d125c6_32904cute7productE)
_ZN39_INTERNAL_117dd870_4_k_cu_34d125c6_32904cute7productE:
	.zero		1
	.type		_ZN39_INTERNAL_117dd870_4_k_cu_34d125c6_32904cuda3std3__45__cpo3endE,@object
	.size		_ZN39_INTERNAL_117dd870_4_k_cu_34d125c6_32904cuda3std3__45__cpo3endE,(_ZN39_INTERNAL_117dd870_4_k_cu_34d125c6_32904cuda3std3__419piecewise_constructE - _ZN39_INTERNAL_117dd870_4_k_cu_34d125c6_32904cuda3std3__45__cpo3endE)
_ZN39_INTERNAL_117dd870_4_k_cu_34d125c6_32904cuda3std3__45__cpo3endE:
	.zero		1
	.type		_ZN39_INTERNAL_117dd870_4_k_cu_34d125c6_32904cuda3std3__419piecewise_constructE,@object
	.size		_ZN39_INTERNAL_117dd870_4_k_cu_34d125c6_32904cuda3std3__419piecewise_constructE,(_ZN39_INTERNAL_117dd870_4_k_cu_34d125c6_32904cuda3std3__45__cpo4cendE - _ZN39_INTERNAL_117dd870_4_k_cu_34d125c6_32904cuda3std3__419piecewise_constructE)
_ZN39_INTERNAL_117dd870_4_k_cu_34d125c6_32904cuda3std3__419piecewise_constructE:
	.zero		1
	.type		_ZN39_INTERNAL_117dd870_4_k_cu_34d125c6_32904cuda3std3__45__cpo4cendE,@object
	.size		_ZN39_INTERNAL_117dd870_4_k_cu_34d125c6_32904cuda3std3__45__cpo4cendE,(_ZN39_INTERNAL_117dd870_4_k_cu_34d125c6_32904cuda3std6ranges3__45__cpo4swapE - _ZN39_INTERNAL_117dd870_4_k_cu_34d125c6_32904cuda3std3__45__cpo4cendE)
_ZN39_INTERNAL_117dd870_4_k_cu_34d125c6_32904cuda3std3__45__cpo4cendE:
	.zero		1
	.type		_ZN39_INTERNAL_117dd870_4_k_cu_34d125c6_32904cuda3std6ranges3__45__cpo4swapE,@object
	.size		_ZN39_INTERNAL_117dd870_4_k_cu_34d125c6_32904cuda3std6ranges3__45__cpo4swapE,(.L_8 - _ZN39_INTERNAL_117dd870_4_k_cu_34d125c6_32904cuda3std6ranges3__45__cpo4swapE)
_ZN39_INTERNAL_117dd870_4_k_cu_34d125c6_32904cuda3std6ranges3__45__cpo4swapE:
	.zero		1
.L_8:


//--------------------- .nv.constant0._ZN7cutlass13device_kernelINS_4gemm6kernel13GemmUniversalIN4cute5tupleIJiiiiEEENS1_10collective13CollectiveMmaINS1_34MainloopSm90TmaGmmaWarpSpecializedILi5ENS5_IJNS4_1CILi1EEESB_SB_EEENS1_35KernelTmaWarpSpecializedCooperativeEEENS5_IJNSA_ILi256EEESF_NSA_ILi32EEEEEENS_6half_tENS5_IJlSB_lEEESI_SJ_NS4_8TiledMMAINS4_8MMA_AtomIJNS4_4SM904GMMA26MMA_64x256x16_F32F16F16_SSILNSN_5MajorE0ELSP_0ELNSN_7ScaleInE1ELSQ_1EEEEEENS4_6LayoutINS5_IJNSA_ILi2EEESB_SB_EEENS5_IJSB_NSA_ILi0EEESW_EEEEENS5_IJNS4_10UnderscoreESZ_SZ_EEEEENS4_13SM90_TMA_LOADENS4_14ComposedLayoutINS4_7SwizzleILi2ELi4ELi3EEENS4_18smem_ptr_flag_bitsILi16EEENST_INS5_IJNSA_ILi8EEESG_EEENS5_IJSG_SB_EEEEEEEvNS4_8identityES12_S1C_vS1D_EENS_8epilogue10collective6detail29Sm90TmaWarpSpecializedAdapterINS1G_15DefaultEpilogueISI_SJ_SJ_NS1F_6thread17LinearCombinationISI_Li1EffLNS1K_9ScaleType4KindE0ELNS_15FloatRoundStyleE2ESI_EENS1_15EpilogueDefaultEEEEEvvEEEEvNT_6ParamsE --------------------------
	.section	.nv.constant0._ZN7cutlass13device_kernelINS_4gemm6kernel13GemmUniversalIN4cute5tupleIJiiiiEEENS1_10collective13CollectiveMmaINS1_34MainloopSm90TmaGmmaWarpSpecializedILi5ENS5_IJNS4_1CILi1EEESB_SB_EEENS1_35KernelTmaWarpSpecializedCooperativeEEENS5_IJNSA_ILi256EEESF_NSA_ILi32EEEEEENS_6half_tENS5_IJlSB_lEEESI_SJ_NS4_8TiledMMAINS4_8MMA_AtomIJNS4_4SM904GMMA26MMA_64x256x16_F32F16F16_SSILNSN_5MajorE0ELSP_0ELNSN_7ScaleInE1ELSQ_1EEEEEENS4_6LayoutINS5_IJNSA_ILi2EEESB_SB_EEENS5_IJSB_NSA_ILi0EEESW_EEEEENS5_IJNS4_10UnderscoreESZ_SZ_EEEEENS4_13SM90_TMA_LOADENS4_14ComposedLayoutINS4_7SwizzleILi2ELi4ELi3EEENS4_18smem_ptr_flag_bitsILi16EEENST_INS5_IJNSA_ILi8EEESG_EEENS5_IJSG_SB_EEEEEEEvNS4_8identityES12_S1C_vS1D_EENS_8epilogue10collective6detail29Sm90TmaWarpSpecializedAdapterINS1G_15DefaultEpilogueISI_SJ_SJ_NS1F_6thread17LinearCombinationISI_Li1EffLNS1K_9ScaleType4KindE0ELNS_15FloatRoundStyleE2ESI_EENS1_15EpilogueDefaultEEEEEvvEEEEvNT_6ParamsE,"a",@progbits
	.sectionflags	@""
	.align	4
.nv.constant0._ZN7cutlass13device_kernelINS_4gemm6kernel13GemmUniversalIN4cute5tupleIJiiiiEEENS1_10collective13CollectiveMmaINS1_34MainloopSm90TmaGmmaWarpSpecializedILi5ENS5_IJNS4_1CILi1EEESB_SB_EEENS1_35KernelTmaWarpSpecializedCooperativeEEENS5_IJNSA_ILi256EEESF_NSA_ILi32EEEEEENS_6half_tENS5_IJlSB_lEEESI_SJ_NS4_8TiledMMAINS4_8MMA_AtomIJNS4_4SM904GMMA26MMA_64x256x16_F32F16F16_SSILNSN_5MajorE0ELSP_0ELNSN_7ScaleInE1ELSQ_1EEEEEENS4_6LayoutINS5_IJNSA_ILi2EEESB_SB_EEENS5_IJSB_NSA_ILi0EEESW_EEEEENS5_IJNS4_10UnderscoreESZ_SZ_EEEEENS4_13SM90_TMA_LOADENS4_14ComposedLayoutINS4_7SwizzleILi2ELi4ELi3EEENS4_18smem_ptr_flag_bitsILi16EEENST_INS5_IJNSA_ILi8EEESG_EEENS5_IJSG_SB_EEEEEEEvNS4_8identityES12_S1C_vS1D_EENS_8epilogue10collective6detail29Sm90TmaWarpSpecializedAdapterINS1G_15DefaultEpilogueISI_SJ_SJ_NS1F_6thread17LinearCombinationISI_Li1EffLNS1K_9ScaleType4KindE0ELNS_15FloatRoundStyleE2ESI_EENS1_15EpilogueDefaultEEEEEvvEEEEvNT_6ParamsE:
	.zero		1664


//--------------------- SYMBOLS --------------------------

	.type		.nv.reservedSmem.offset0,@object
	.size		.nv.reservedSmem.offset0,0x4
	.type		__assertfail,@function
